//
// Generated by NVIDIA NVVM Compiler
//
// Compiler Build ID: CL-36424714
// Cuda compilation tools, release 13.0, V13.0.88
// Based on NVVM 20.0.0
//

.version 9.0
.target sm_100
.address_size 64

	// .globl	_Z18init_curand_statesP17curandStateXORWOWm
.global .align 4 .b8 precalc_xorwow_matrix[102400];
.global .align 4 .b8 precalc_xorwow_offset_matrix[102400];
.global .align 4 .b8 mrg32k3aM1[2304];
.global .align 4 .b8 mrg32k3aM2[2304];
.global .align 4 .b8 mrg32k3aM1SubSeq[2016];
.global .align 4 .b8 mrg32k3aM2SubSeq[2016];
.global .align 4 .b8 mrg32k3aM1Seq[2304];
.global .align 4 .b8 mrg32k3aM2Seq[2304];
.const .align 8 .b8 __cr_lgamma_table[72];

.visible .entry _Z18init_curand_statesP17curandStateXORWOWm(
	.param .u64 .ptr .align 1 _Z18init_curand_statesP17curandStateXORWOWm_param_0,
	.param .u64 _Z18init_curand_statesP17curandStateXORWOWm_param_1
)
{
	.reg .pred 	%p<24>;
	.reg .b32 	%r<413>;
	.reg .b64 	%rd<19>;

	ld.param.u64 	%rd8, [_Z18init_curand_statesP17curandStateXORWOWm_param_0];
	ld.param.u64 	%rd9, [_Z18init_curand_statesP17curandStateXORWOWm_param_1];
	cvta.to.global.u64 	%rd10, %rd8;
	mov.u32 	%r182, %ctaid.x;
	mov.u32 	%r183, %ntid.x;
	mov.u32 	%r184, %tid.x;
	mad.lo.s32 	%r185, %r182, %r183, %r184;
	cvt.s64.s32 	%rd18, %r185;
	mul.wide.s32 	%rd11, %r185, 48;
	add.s64 	%rd2, %rd10, %rd11;
	cvt.u32.u64 	%r186, %rd9;
	xor.b32  	%r187, %r186, -1429050551;
	mul.lo.s32 	%r188, %r187, 1099087573;
	{ .reg .b32 tmp; mov.b64 {tmp, %r189}, %rd9; }
	xor.b32  	%r190, %r189, -136515619;
	mul.lo.s32 	%r191, %r190, -1703105765;
	add.s32 	%r192, %r188, %r191;
	add.s32 	%r193, %r192, 6615241;
	add.s32 	%r194, %r188, 123456789;
	st.global.v2.u32 	[%rd2], {%r193, %r194};
	xor.b32  	%r195, %r188, 362436069;
	add.s32 	%r196, %r191, 521288629;
	st.global.v2.u32 	[%rd2+8], {%r195, %r196};
	xor.b32  	%r197, %r191, 88675123;
	add.s32 	%r198, %r188, 5783321;
	st.global.v2.u32 	[%rd2+16], {%r197, %r198};
	setp.eq.s32 	%p1, %r185, 0;
	@%p1 bra 	$L__BB0_42;
	mov.b32 	%r319, 0;
$L__BB0_2:
	and.b64  	%rd4, %rd18, 3;
	setp.eq.s64 	%p2, %rd4, 0;
	@%p2 bra 	$L__BB0_41;
	mul.wide.u32 	%rd12, %r319, 3200;
	mov.u64 	%rd13, precalc_xorwow_matrix;
	add.s64 	%rd5, %rd13, %rd12;
	cvt.u32.u64 	%r2, %rd4;
	mov.b32 	%r320, 0;
$L__BB0_4:
	mov.b32 	%r333, 0;
	mov.u32 	%r334, %r333;
	mov.u32 	%r335, %r333;
	mov.u32 	%r336, %r333;
	mov.u32 	%r337, %r333;
	mov.u32 	%r326, %r333;
$L__BB0_5:
	mul.wide.u32 	%rd14, %r326, 4;
	add.s64 	%rd15, %rd2, %rd14;
	ld.global.u32 	%r10, [%rd15+4];
	shl.b32 	%r11, %r326, 5;
	mov.b32 	%r332, 0;
$L__BB0_6:
	.pragma "nounroll";
	shr.u32 	%r203, %r10, %r332;
	and.b32  	%r204, %r203, 1;
	setp.eq.b32 	%p3, %r204, 1;
	not.pred 	%p4, %p3;
	add.s32 	%r205, %r11, %r332;
	mul.lo.s32 	%r206, %r205, 5;
	mul.wide.u32 	%rd16, %r206, 4;
	add.s64 	%rd6, %rd5, %rd16;
	@%p4 bra 	$L__BB0_8;
	ld.global.u32 	%r207, [%rd6];
	xor.b32  	%r337, %r337, %r207;
	ld.global.u32 	%r208, [%rd6+4];
	xor.b32  	%r336, %r336, %r208;
	ld.global.u32 	%r209, [%rd6+8];
	xor.b32  	%r335, %r335, %r209;
	ld.global.u32 	%r210, [%rd6+12];
	xor.b32  	%r334, %r334, %r210;
	ld.global.u32 	%r211, [%rd6+16];
	xor.b32  	%r333, %r333, %r211;
$L__BB0_8:
	and.b32  	%r213, %r203, 2;
	setp.eq.s32 	%p5, %r213, 0;
	@%p5 bra 	$L__BB0_10;
	ld.global.u32 	%r214, [%rd6+20];
	xor.b32  	%r337, %r337, %r214;
	ld.global.u32 	%r215, [%rd6+24];
	xor.b32  	%r336, %r336, %r215;
	ld.global.u32 	%r216, [%rd6+28];
	xor.b32  	%r335, %r335, %r216;
	ld.global.u32 	%r217, [%rd6+32];
	xor.b32  	%r334, %r334, %r217;
	ld.global.u32 	%r218, [%rd6+36];
	xor.b32  	%r333, %r333, %r218;
$L__BB0_10:
	and.b32  	%r220, %r203, 4;
	setp.eq.s32 	%p6, %r220, 0;
	@%p6 bra 	$L__BB0_12;
	ld.global.u32 	%r221, [%rd6+40];
	xor.b32  	%r337, %r337, %r221;
	ld.global.u32 	%r222, [%rd6+44];
	xor.b32  	%r336, %r336, %r222;
	ld.global.u32 	%r223, [%rd6+48];
	xor.b32  	%r335, %r335, %r223;
	ld.global.u32 	%r224, [%rd6+52];
	xor.b32  	%r334, %r334, %r224;
	ld.global.u32 	%r225, [%rd6+56];
	xor.b32  	%r333, %r333, %r225;
$L__BB0_12:
	and.b32  	%r227, %r203, 8;
	setp.eq.s32 	%p7, %r227, 0;
	@%p7 bra 	$L__BB0_14;
	ld.global.u32 	%r228, [%rd6+60];
	xor.b32  	%r337, %r337, %r228;
	ld.global.u32 	%r229, [%rd6+64];
	xor.b32  	%r336, %r336, %r229;
	ld.global.u32 	%r230, [%rd6+68];
	xor.b32  	%r335, %r335, %r230;
	ld.global.u32 	%r231, [%rd6+72];
	xor.b32  	%r334, %r334, %r231;
	ld.global.u32 	%r232, [%rd6+76];
	xor.b32  	%r333, %r333, %r232;
$L__BB0_14:
	and.b32  	%r234, %r203, 16;
	setp.eq.s32 	%p8, %r234, 0;
	@%p8 bra 	$L__BB0_16;
	ld.global.u32 	%r235, [%rd6+80];
	xor.b32  	%r337, %r337, %r235;
	ld.global.u32 	%r236, [%rd6+84];
	xor.b32  	%r336, %r336, %r236;
	ld.global.u32 	%r237, [%rd6+88];
	xor.b32  	%r335, %r335, %r237;
	ld.global.u32 	%r238, [%rd6+92];
	xor.b32  	%r334, %r334, %r238;
	ld.global.u32 	%r239, [%rd6+96];
	xor.b32  	%r333, %r333, %r239;
$L__BB0_16:
	and.b32  	%r241, %r203, 32;
	setp.eq.s32 	%p9, %r241, 0;
	@%p9 bra 	$L__BB0_18;
	ld.global.u32 	%r242, [%rd6+100];
	xor.b32  	%r337, %r337, %r242;
	ld.global.u32 	%r243, [%rd6+104];
	xor.b32  	%r336, %r336, %r243;
	ld.global.u32 	%r244, [%rd6+108];
	xor.b32  	%r335, %r335, %r244;
	ld.global.u32 	%r245, [%rd6+112];
	xor.b32  	%r334, %r334, %r245;
	ld.global.u32 	%r246, [%rd6+116];
	xor.b32  	%r333, %r333, %r246;
$L__BB0_18:
	and.b32  	%r248, %r203, 64;
	setp.eq.s32 	%p10, %r248, 0;
	@%p10 bra 	$L__BB0_20;
	ld.global.u32 	%r249, [%rd6+120];
	xor.b32  	%r337, %r337, %r249;
	ld.global.u32 	%r250, [%rd6+124];
	xor.b32  	%r336, %r336, %r250;
	ld.global.u32 	%r251, [%rd6+128];
	xor.b32  	%r335, %r335, %r251;
	ld.global.u32 	%r252, [%rd6+132];
	xor.b32  	%r334, %r334, %r252;
	ld.global.u32 	%r253, [%rd6+136];
	xor.b32  	%r333, %r333, %r253;
$L__BB0_20:
	and.b32  	%r255, %r203, 128;
	setp.eq.s32 	%p11, %r255, 0;
	@%p11 bra 	$L__BB0_22;
	ld.global.u32 	%r256, [%rd6+140];
	xor.b32  	%r337, %r337, %r256;
	ld.global.u32 	%r257, [%rd6+144];
	xor.b32  	%r336, %r336, %r257;
	ld.global.u32 	%r258, [%rd6+148];
	xor.b32  	%r335, %r335, %r258;
	ld.global.u32 	%r259, [%rd6+152];
	xor.b32  	%r334, %r334, %r259;
	ld.global.u32 	%r260, [%rd6+156];
	xor.b32  	%r333, %r333, %r260;
$L__BB0_22:
	and.b32  	%r262, %r203, 256;
	setp.eq.s32 	%p12, %r262, 0;
	@%p12 bra 	$L__BB0_24;
	ld.global.u32 	%r263, [%rd6+160];
	xor.b32  	%r337, %r337, %r263;
	ld.global.u32 	%r264, [%rd6+164];
	xor.b32  	%r336, %r336, %r264;
	ld.global.u32 	%r265, [%rd6+168];
	xor.b32  	%r335, %r335, %r265;
	ld.global.u32 	%r266, [%rd6+172];
	xor.b32  	%r334, %r334, %r266;
	ld.global.u32 	%r267, [%rd6+176];
	xor.b32  	%r333, %r333, %r267;
$L__BB0_24:
	and.b32  	%r269, %r203, 512;
	setp.eq.s32 	%p13, %r269, 0;
	@%p13 bra 	$L__BB0_26;
	ld.global.u32 	%r270, [%rd6+180];
	xor.b32  	%r337, %r337, %r270;
	ld.global.u32 	%r271, [%rd6+184];
	xor.b32  	%r336, %r336, %r271;
	ld.global.u32 	%r272, [%rd6+188];
	xor.b32  	%r335, %r335, %r272;
	ld.global.u32 	%r273, [%rd6+192];
	xor.b32  	%r334, %r334, %r273;
	ld.global.u32 	%r274, [%rd6+196];
	xor.b32  	%r333, %r333, %r274;
$L__BB0_26:
	and.b32  	%r276, %r203, 1024;
	setp.eq.s32 	%p14, %r276, 0;
	@%p14 bra 	$L__BB0_28;
	ld.global.u32 	%r277, [%rd6+200];
	xor.b32  	%r337, %r337, %r277;
	ld.global.u32 	%r278, [%rd6+204];
	xor.b32  	%r336, %r336, %r278;
	ld.global.u32 	%r279, [%rd6+208];
	xor.b32  	%r335, %r335, %r279;
	ld.global.u32 	%r280, [%rd6+212];
	xor.b32  	%r334, %r334, %r280;
	ld.global.u32 	%r281, [%rd6+216];
	xor.b32  	%r333, %r333, %r281;
$L__BB0_28:
	and.b32  	%r283, %r203, 2048;
	setp.eq.s32 	%p15, %r283, 0;
	@%p15 bra 	$L__BB0_30;
	ld.global.u32 	%r284, [%rd6+220];
	xor.b32  	%r337, %r337, %r284;
	ld.global.u32 	%r285, [%rd6+224];
	xor.b32  	%r336, %r336, %r285;
	ld.global.u32 	%r286, [%rd6+228];
	xor.b32  	%r335, %r335, %r286;
	ld.global.u32 	%r287, [%rd6+232];
	xor.b32  	%r334, %r334, %r287;
	ld.global.u32 	%r288, [%rd6+236];
	xor.b32  	%r333, %r333, %r288;
$L__BB0_30:
	and.b32  	%r290, %r203, 4096;
	setp.eq.s32 	%p16, %r290, 0;
	@%p16 bra 	$L__BB0_32;
	ld.global.u32 	%r291, [%rd6+240];
	xor.b32  	%r337, %r337, %r291;
	ld.global.u32 	%r292, [%rd6+244];
	xor.b32  	%r336, %r336, %r292;
	ld.global.u32 	%r293, [%rd6+248];
	xor.b32  	%r335, %r335, %r293;
	ld.global.u32 	%r294, [%rd6+252];
	xor.b32  	%r334, %r334, %r294;
	ld.global.u32 	%r295, [%rd6+256];
	xor.b32  	%r333, %r333, %r295;
$L__BB0_32:
	and.b32  	%r297, %r203, 8192;
	setp.eq.s32 	%p17, %r297, 0;
	@%p17 bra 	$L__BB0_34;
	ld.global.u32 	%r298, [%rd6+260];
	xor.b32  	%r337, %r337, %r298;
	ld.global.u32 	%r299, [%rd6+264];
	xor.b32  	%r336, %r336, %r299;
	ld.global.u32 	%r300, [%rd6+268];
	xor.b32  	%r335, %r335, %r300;
	ld.global.u32 	%r301, [%rd6+272];
	xor.b32  	%r334, %r334, %r301;
	ld.global.u32 	%r302, [%rd6+276];
	xor.b32  	%r333, %r333, %r302;
$L__BB0_34:
	and.b32  	%r304, %r203, 16384;
	setp.eq.s32 	%p18, %r304, 0;
	@%p18 bra 	$L__BB0_36;
	ld.global.u32 	%r305, [%rd6+280];
	xor.b32  	%r337, %r337, %r305;
	ld.global.u32 	%r306, [%rd6+284];
	xor.b32  	%r336, %r336, %r306;
	ld.global.u32 	%r307, [%rd6+288];
	xor.b32  	%r335, %r335, %r307;
	ld.global.u32 	%r308, [%rd6+292];
	xor.b32  	%r334, %r334, %r308;
	ld.global.u32 	%r309, [%rd6+296];
	xor.b32  	%r333, %r333, %r309;
$L__BB0_36:
	and.b32  	%r311, %r203, 32768;
	setp.eq.s32 	%p19, %r311, 0;
	@%p19 bra 	$L__BB0_38;
	ld.global.u32 	%r312, [%rd6+300];
	xor.b32  	%r337, %r337, %r312;
	ld.global.u32 	%r313, [%rd6+304];
	xor.b32  	%r336, %r336, %r313;
	ld.global.u32 	%r314, [%rd6+308];
	xor.b32  	%r335, %r335, %r314;
	ld.global.u32 	%r315, [%rd6+312];
	xor.b32  	%r334, %r334, %r315;
	ld.global.u32 	%r316, [%rd6+316];
	xor.b32  	%r333, %r333, %r316;
$L__BB0_38:
	add.s32 	%r332, %r332, 16;
	setp.ne.s32 	%p20, %r332, 32;
	@%p20 bra 	$L__BB0_6;
	mad.lo.s32 	%r317, %r326, -31, %r11;
	add.s32 	%r326, %r317, 1;
	setp.ne.s32 	%p21, %r326, 5;
	@%p21 bra 	$L__BB0_5;
	st.global.u32 	[%rd2+4], %r337;
	st.global.u32 	[%rd2+8], %r336;
	st.global.u32 	[%rd2+12], %r335;
	st.global.u32 	[%rd2+16], %r334;
	st.global.u32 	[%rd2+20], %r333;
	add.s32 	%r320, %r320, 1;
	setp.lt.u32 	%p22, %r320, %r2;
	@%p22 bra 	$L__BB0_4;
$L__BB0_41:
	shr.u64 	%rd7, %rd18, 2;
	add.s32 	%r319, %r319, 1;
	setp.gt.u64 	%p23, %rd18, 3;
	mov.u64 	%rd18, %rd7;
	@%p23 bra 	$L__BB0_2;
$L__BB0_42:
	mov.b32 	%r318, 0;
	st.global.v2.u32 	[%rd2+24], {%r318, %r318};
	st.global.u32 	[%rd2+32], %r318;
	mov.b64 	%rd17, 0;
	st.global.u64 	[%rd2+40], %rd17;
	ret;

}
	// .globl	_Z15quicksortKernelPiiP17curandStateXORWOW
.visible .entry _Z15quicksortKernelPiiP17curandStateXORWOW(
	.param .u64 .ptr .align 1 _Z15quicksortKernelPiiP17curandStateXORWOW_param_0,
	.param .u32 _Z15quicksortKernelPiiP17curandStateXORWOW_param_1,
	.param .u64 .ptr .align 1 _Z15quicksortKernelPiiP17curandStateXORWOW_param_2
)
{
	.local .align 16 .b8 	__local_depot1[4096];
	.reg .b64 	%SP;
	.reg .b64 	%SPL;
	.reg .pred 	%p<19>;
	.reg .b32 	%r<109>;
	.reg .b64 	%rd<40>;

	mov.u64 	%SPL, __local_depot1;
	ld.param.u64 	%rd11, [_Z15quicksortKernelPiiP17curandStateXORWOW_param_0];
	ld.param.u32 	%r49, [_Z15quicksortKernelPiiP17curandStateXORWOW_param_1];
	ld.param.u64 	%rd10, [_Z15quicksortKernelPiiP17curandStateXORWOW_param_2];
	cvta.to.global.u64 	%rd1, %rd11;
	add.u64 	%rd2, %SPL, 0;
	mov.u32 	%r50, %ctaid.x;
	mov.u32 	%r51, %ntid.x;
	mov.u32 	%r52, %tid.x;
	mad.lo.s32 	%r1, %r50, %r51, %r52;
	mov.u32 	%r53, %nctaid.x;
	mul.lo.s32 	%r54, %r53, %r51;
	add.s32 	%r55, %r54, %r49;
	add.s32 	%r56, %r55, -1;
	div.u32 	%r57, %r56, %r54;
	mul.lo.s32 	%r2, %r57, %r1;
	add.s32 	%r58, %r2, %r57;
	min.s32 	%r59, %r58, %r49;
	add.s32 	%r3, %r59, -1;
	setp.ge.s32 	%p1, %r2, %r3;
	mov.b32 	%r108, -1;
	@%p1 bra 	$L__BB1_2;
	st.local.v2.u32 	[%rd2], {%r2, %r3};
	mov.b32 	%r108, 1;
$L__BB1_2:
	setp.ge.s32 	%p2, %r2, %r3;
	@%p2 bra 	$L__BB1_29;
	cvta.to.global.u64 	%rd13, %rd10;
	mul.wide.s32 	%rd14, %r1, 48;
	add.s64 	%rd3, %rd13, %rd14;
	add.s64 	%rd4, %rd1, 8;
$L__BB1_4:
	mov.u32 	%r5, %r108;
	mul.wide.u32 	%rd15, %r5, 4;
	add.s64 	%rd5, %rd2, %rd15;
	ld.local.u32 	%r6, [%rd5];
	add.s32 	%r108, %r5, -2;
	mul.wide.s32 	%rd16, %r5, 4;
	add.s64 	%rd6, %rd2, %rd16;
	ld.local.u32 	%r8, [%rd6+-4];
	setp.ge.s32 	%p3, %r8, %r6;
	@%p3 bra 	$L__BB1_28;
	ld.global.v2.u32 	{%r62, %r63}, [%rd3];
	shr.u32 	%r64, %r63, 2;
	xor.b32  	%r65, %r64, %r63;
	ld.global.v2.u32 	{%r66, %r67}, [%rd3+8];
	ld.global.v2.u32 	{%r68, %r69}, [%rd3+16];
	st.global.v2.u32 	[%rd3+8], {%r67, %r68};
	shl.b32 	%r70, %r69, 4;
	shl.b32 	%r71, %r65, 1;
	xor.b32  	%r72, %r71, %r70;
	xor.b32  	%r73, %r72, %r65;
	xor.b32  	%r74, %r73, %r69;
	st.global.v2.u32 	[%rd3+16], {%r69, %r74};
	add.s32 	%r75, %r62, 362437;
	st.global.v2.u32 	[%rd3], {%r75, %r66};
	add.s32 	%r76, %r74, %r75;
	sub.s32 	%r77, %r6, %r8;
	add.s32 	%r78, %r77, 1;
	rem.u32 	%r79, %r76, %r78;
	add.s32 	%r80, %r79, %r8;
	mul.wide.s32 	%rd17, %r80, 4;
	add.s64 	%rd18, %rd1, %rd17;
	mul.wide.s32 	%rd19, %r6, 4;
	add.s64 	%rd7, %rd1, %rd19;
	ld.global.u32 	%r9, [%rd18];
	ld.global.u32 	%r81, [%rd7];
	st.global.u32 	[%rd18], %r81;
	st.global.u32 	[%rd7], %r9;
	add.s32 	%r102, %r8, -1;
	and.b32  	%r11, %r77, 3;
	setp.eq.s32 	%p4, %r11, 0;
	mov.u32 	%r96, %r8;
	@%p4 bra 	$L__BB1_13;
	mul.wide.s32 	%rd20, %r8, 4;
	add.s64 	%rd8, %rd1, %rd20;
	ld.global.u32 	%r82, [%rd8];
	setp.lt.s32 	%p5, %r82, %r9;
	selp.b32 	%r102, %r8, %r102, %p5;
	add.s32 	%r96, %r8, 1;
	setp.eq.s32 	%p6, %r11, 1;
	@%p6 bra 	$L__BB1_13;
	ld.global.u32 	%r14, [%rd8+4];
	setp.ge.s32 	%p7, %r14, %r9;
	@%p7 bra 	$L__BB1_9;
	add.s32 	%r15, %r102, 1;
	mul.wide.s32 	%rd21, %r102, 4;
	add.s64 	%rd22, %rd1, %rd21;
	ld.global.u32 	%r83, [%rd22+4];
	st.global.u32 	[%rd22+4], %r14;
	st.global.u32 	[%rd8+4], %r83;
	mov.u32 	%r102, %r15;
$L__BB1_9:
	add.s32 	%r96, %r8, 2;
	setp.eq.s32 	%p8, %r11, 2;
	@%p8 bra 	$L__BB1_13;
	ld.global.u32 	%r18, [%rd8+8];
	setp.ge.s32 	%p9, %r18, %r9;
	@%p9 bra 	$L__BB1_12;
	add.s32 	%r19, %r102, 1;
	mul.wide.s32 	%rd23, %r102, 4;
	add.s64 	%rd24, %rd1, %rd23;
	ld.global.u32 	%r84, [%rd24+4];
	st.global.u32 	[%rd24+4], %r18;
	st.global.u32 	[%rd8+8], %r84;
	mov.u32 	%r102, %r19;
$L__BB1_12:
	add.s32 	%r96, %r8, 3;
$L__BB1_13:
	sub.s32 	%r85, %r8, %r6;
	setp.gt.u32 	%p10, %r85, -4;
	@%p10 bra 	$L__BB1_24;
	sub.s32 	%r99, %r96, %r6;
$L__BB1_15:
	mul.wide.s32 	%rd25, %r96, 4;
	add.s64 	%rd9, %rd4, %rd25;
	ld.global.u32 	%r29, [%rd9+-8];
	setp.ge.s32 	%p11, %r29, %r9;
	@%p11 bra 	$L__BB1_17;
	add.s32 	%r30, %r102, 1;
	mul.wide.s32 	%rd26, %r102, 4;
	add.s64 	%rd27, %rd1, %rd26;
	ld.global.u32 	%r86, [%rd27+4];
	st.global.u32 	[%rd27+4], %r29;
	st.global.u32 	[%rd9+-8], %r86;
	mov.u32 	%r102, %r30;
$L__BB1_17:
	ld.global.u32 	%r32, [%rd9+-4];
	setp.ge.s32 	%p12, %r32, %r9;
	@%p12 bra 	$L__BB1_19;
	add.s32 	%r33, %r102, 1;
	mul.wide.s32 	%rd28, %r102, 4;
	add.s64 	%rd29, %rd1, %rd28;
	ld.global.u32 	%r87, [%rd29+4];
	st.global.u32 	[%rd29+4], %r32;
	st.global.u32 	[%rd9+-4], %r87;
	mov.u32 	%r102, %r33;
$L__BB1_19:
	ld.global.u32 	%r35, [%rd9];
	setp.ge.s32 	%p13, %r35, %r9;
	@%p13 bra 	$L__BB1_21;
	add.s32 	%r36, %r102, 1;
	mul.wide.s32 	%rd30, %r102, 4;
	add.s64 	%rd31, %rd1, %rd30;
	ld.global.u32 	%r88, [%rd31+4];
	st.global.u32 	[%rd31+4], %r35;
	st.global.u32 	[%rd9], %r88;
	mov.u32 	%r102, %r36;
$L__BB1_21:
	ld.global.u32 	%r38, [%rd9+4];
	setp.ge.s32 	%p14, %r38, %r9;
	@%p14 bra 	$L__BB1_23;
	add.s32 	%r39, %r102, 1;
	mul.wide.s32 	%rd32, %r102, 4;
	add.s64 	%rd33, %rd1, %rd32;
	ld.global.u32 	%r89, [%rd33+4];
	st.global.u32 	[%rd33+4], %r38;
	st.global.u32 	[%rd9+4], %r89;
	mov.u32 	%r102, %r39;
$L__BB1_23:
	add.s32 	%r96, %r96, 4;
	add.s32 	%r99, %r99, 4;
	setp.ne.s32 	%p15, %r99, 0;
	@%p15 bra 	$L__BB1_15;
$L__BB1_24:
	mul.wide.s32 	%rd34, %r102, 4;
	add.s64 	%rd35, %rd1, %rd34;
	ld.global.u32 	%r90, [%rd35+4];
	ld.global.u32 	%r91, [%rd7];
	st.global.u32 	[%rd35+4], %r91;
	st.global.u32 	[%rd7], %r90;
	setp.ge.s32 	%p16, %r8, %r102;
	@%p16 bra 	$L__BB1_26;
	st.local.u32 	[%rd6+-4], %r8;
	st.local.u32 	[%rd5], %r102;
	mov.u32 	%r108, %r5;
$L__BB1_26:
	add.s32 	%r45, %r102, 2;
	setp.ge.s32 	%p17, %r45, %r6;
	@%p17 bra 	$L__BB1_28;
	mul.wide.s32 	%rd36, %r108, 4;
	add.s64 	%rd37, %rd2, %rd36;
	st.local.u32 	[%rd37+4], %r45;
	add.s32 	%r108, %r108, 2;
	mul.wide.u32 	%rd38, %r108, 4;
	add.s64 	%rd39, %rd2, %rd38;
	st.local.u32 	[%rd39], %r6;
$L__BB1_28:
	setp.gt.s32 	%p18, %r108, -1;
	@%p18 bra 	$L__BB1_4;
$L__BB1_29:
	ret;

}


// ===== COMPILED SASS (sm_100) =====

	.target	sm_100

	.elftype	@"ET_EXEC"


//--------------------- .note.nv.tkinfo           --------------------------
	.section	.note.nv.tkinfo,"",@"SHT_NOTE"
	.sectionflags	@"SHF_NOTE_NV_TKINFO"
	.tkinfo
        /*0018*/ 	.word	0x00000002
        /*0030*/ 	.string	""
        /*0030*/ 	.string	"ptxas"
        /*0030*/ 	.string	"Cuda compilation tools, release 13.0, V13.0.88"
        /*0030*/ 	.string	"Build cuda_13.0.r13.0/compiler.36424714_0"
        /*0030*/ 	.string	"-arch sm_100 -m 64 "



//--------------------- .note.nv.cuinfo           --------------------------
	.section	.note.nv.cuinfo,"",@"SHT_NOTE"
	.sectionflags	@"SHF_NOTE_NV_CUINFO"
        /*0018*/ 	.short	0x0002
        /*001a*/ 	.short	0x0064
        /*001c*/ 	.short	0x0082
	.zero		2


//--------------------- .nv.info                  --------------------------
	.section	.nv.info,"",@"SHT_CUDA_INFO"
	.align	4


	//----- nvinfo : EIATTR_REGCOUNT
	.align		4
        /*0000*/ 	.byte	0x04, 0x2f
        /*0002*/ 	.short	(.L_10 - .L_9)
	.align		4
.L_9:
        /*0004*/ 	.word	index@(_Z18init_curand_statesP17curandStateXORWOWm)
        /*0008*/ 	.word	0x0000001f


	//----- nvinfo : EIATTR_FRAME_SIZE
	.align		4
.L_10:
        /*000c*/ 	.byte	0x04, 0x11
        /*000e*/ 	.short	(.L_12 - .L_11)
	.align		4
.L_11:
        /*0010*/ 	.word	index@(_Z18init_curand_statesP17curandStateXORWOWm)
        /*0014*/ 	.word	0x00000000


	//----- nvinfo : EIATTR_REGCOUNT
	.align		4
.L_12:
        /*0018*/ 	.byte	0x04, 0x2f
        /*001a*/ 	.short	(.L_14 - .L_13)
	.align		4
.L_13:
        /*001c*/ 	.word	index@(_Z15quicksortKernelPiiP17curandStateXORWOW)
        /*0020*/ 	.word	0x0000001d


	//----- nvinfo : EIATTR_FRAME_SIZE
	.align		4
.L_14:
        /*0024*/ 	.byte	0x04, 0x11
        /*0026*/ 	.short	(.L_16 - .L_15)
	.align		4
.L_15:
        /*0028*/ 	.word	index@(_Z15quicksortKernelPiiP17curandStateXORWOW)
        /*002c*/ 	.word	0x00001000


	//----- nvinfo : EIATTR_MIN_STACK_SIZE
	.align		4
.L_16:
        /*0030*/ 	.byte	0x04, 0x12
        /*0032*/ 	.short	(.L_18 - .L_17)
	.align		4
.L_17:
        /*0034*/ 	.word	index@(_Z15quicksortKernelPiiP17curandStateXORWOW)
        /*0038*/ 	.word	0x00001000


	//----- nvinfo : EIATTR_MIN_STACK_SIZE
	.align		4
.L_18:
        /*003c*/ 	.byte	0x04, 0x12
        /*003e*/ 	.short	(.L_20 - .L_19)
	.align		4
.L_19:
        /*0040*/ 	.word	index@(_Z18init_curand_statesP17curandStateXORWOWm)
        /*0044*/ 	.word	0x00000000
.L_20:


//--------------------- .nv.compat                --------------------------
	.section	.nv.compat,"",@"SHT_CUDA_COMPAT_INFO"
	.align	4
        /*0000*/ 	.byte	0x02, 0x09, 0x00, 0x00, 0x02, 0x02, 0x01, 0x00, 0x02, 0x05, 0x05, 0x00, 0x03, 0x07, 0x01, 0x01
        /*0010*/ 	.byte	0x02, 0x03, 0x00, 0x00, 0x02, 0x06, 0x01, 0x00, 0x04, 0x0b, 0x08, 0x00, 0x09, 0x00, 0x00, 0x00
        /*0020*/ 	.byte	0x00, 0x00, 0x00, 0x00


//--------------------- .nv.info._Z15quicksortKernelPiiP17curandStateXORWOW --------------------------
	.section	.nv.info._Z15quicksortKernelPiiP17curandStateXORWOW,"",@"SHT_CUDA_INFO"
	.sectionflags	@""
	.align	4


	//----- nvinfo : EIATTR_CUDA_API_VERSION
	.align		4
        /*0000*/ 	.byte	0x04, 0x37
        /*0002*/ 	.short	(.L_22 - .L_21)
.L_21:
        /*0004*/ 	.word	0x00000082


	//----- nvinfo : EIATTR_KPARAM_INFO
	.align		4
.L_22:
        /*0008*/ 	.byte	0x04, 0x17
        /*000a*/ 	.short	(.L_24 - .L_23)
.L_23:
        /*000c*/ 	.word	0x00000000
        /*0010*/ 	.short	0x0002
        /*0012*/ 	.short	0x0010
        /*0014*/ 	.byte	0x00, 0xf5, 0x21, 0x00


	//----- nvinfo : EIATTR_KPARAM_INFO
	.align		4
.L_24:
        /*0018*/ 	.byte	0x04, 0x17
        /*001a*/ 	.short	(.L_26 - .L_25)
.L_25:
        /*001c*/ 	.word	0x00000000
        /*0020*/ 	.short	0x0001
        /*0022*/ 	.short	0x0008
        /*0024*/ 	.byte	0x00, 0xf0, 0x11, 0x00


	//----- nvinfo : EIATTR_KPARAM_INFO
	.align		4
.L_26:
        /*0028*/ 	.byte	0x04, 0x17
        /*002a*/ 	.short	(.L_28 - .L_27)
.L_27:
        /*002c*/ 	.word	0x00000000
        /*0030*/ 	.short	0x0000
        /*0032*/ 	.short	0x0000
        /*0034*/ 	.byte	0x00, 0xf5, 0x21, 0x00


	//----- nvinfo : EIATTR_SPARSE_MMA_MASK
	.align		4
.L_28:
        /*0038*/ 	.byte	0x03, 0x50
        /*003a*/ 	.short	0x0000


	//----- nvinfo : EIATTR_MAXREG_COUNT
	.align		4
        /*003c*/ 	.byte	0x03, 0x1b
        /*003e*/ 	.short	0x00ff


	//----- nvinfo : EIATTR_MERCURY_ISA_VERSION
	.align		4
        /*0040*/ 	.byte	0x03, 0x5f
        /*0042*/ 	.short	0x0101


	//----- nvinfo : EIATTR_VRC_CTA_INIT_COUNT
	.align		4
        /*0044*/ 	.byte	0x02, 0x4a
	.zero		1
	.zero		1


	//----- nvinfo : EIATTR_EXIT_INSTR_OFFSETS
	.align		4
        /*0048*/ 	.byte	0x04, 0x1c
        /*004a*/ 	.short	(.L_30 - .L_29)


	//   ....[0]....
.L_29:
        /*004c*/ 	.word	0x00000210


	//   ....[1]....
        /*0050*/ 	.word	0x00000cb0


	//----- nvinfo : EIATTR_CRS_STACK_SIZE
	.align		4
.L_30:
        /*0054*/ 	.byte	0x04, 0x1e
        /*0056*/ 	.short	(.L_32 - .L_31)
.L_31:
        /*0058*/ 	.word	0x00000000


	//----- nvinfo : EIATTR_CBANK_PARAM_SIZE
	.align		4
.L_32:
        /*005c*/ 	.byte	0x03, 0x19
        /*005e*/ 	.short	0x0018


	//----- nvinfo : EIATTR_PARAM_CBANK
	.align		4
        /*0060*/ 	.byte	0x04, 0x0a
        /*0062*/ 	.short	(.L_34 - .L_33)
	.align		4
.L_33:
        /*0064*/ 	.word	index@(.nv.constant0._Z15quicksortKernelPiiP17curandStateXORWOW)
        /*0068*/ 	.short	0x0380
        /*006a*/ 	.short	0x0018


	//----- nvinfo : EIATTR_SW_WAR
	.align		4
.L_34:
        /*006c*/ 	.byte	0x04, 0x36
        /*006e*/ 	.short	(.L_36 - .L_35)
.L_35:
        /*0070*/ 	.word	0x00000008
.L_36:


//--------------------- .nv.info._Z18init_curand_statesP17curandStateXORWOWm --------------------------
	.section	.nv.info._Z18init_curand_statesP17curandStateXORWOWm,"",@"SHT_CUDA_INFO"
	.sectionflags	@""
	.align	4


	//----- nvinfo : EIATTR_CUDA_API_VERSION
	.align		4
        /*0000*/ 	.byte	0x04, 0x37
        /*0002*/ 	.short	(.L_38 - .L_37)
.L_37:
        /*0004*/ 	.word	0x00000082


	//----- nvinfo : EIATTR_KPARAM_INFO
	.align		4
.L_38:
        /*0008*/ 	.byte	0x04, 0x17
        /*000a*/ 	.short	(.L_40 - .L_39)
.L_39:
        /*000c*/ 	.word	0x00000000
        /*0010*/ 	.short	0x0001
        /*0012*/ 	.short	0x0008
        /*0014*/ 	.byte	0x00, 0xf0, 0x21, 0x00


	//----- nvinfo : EIATTR_KPARAM_INFO
	.align		4
.L_40:
        /*0018*/ 	.byte	0x04, 0x17
        /*001a*/ 	.short	(.L_42 - .L_41)
.L_41:
        /*001c*/ 	.word	0x00000000
        /*0020*/ 	.short	0x0000
        /*0022*/ 	.short	0x0000
        /*0024*/ 	.byte	0x00, 0xf5, 0x21, 0x00


	//----- nvinfo : EIATTR_SPARSE_MMA_MASK
	.align		4
.L_42:
        /*0028*/ 	.byte	0x03, 0x50
        /*002a*/ 	.short	0x0000


	//----- nvinfo : EIATTR_MAXREG_COUNT
	.align		4
        /*002c*/ 	.byte	0x03, 0x1b
        /*002e*/ 	.short	0x00ff


	//----- nvinfo : EIATTR_MERCURY_ISA_VERSION
	.align		4
        /*0030*/ 	.byte	0x03, 0x5f
        /*0032*/ 	.short	0x0101


	//----- nvinfo : EIATTR_VRC_CTA_INIT_COUNT
	.align		4
        /*0034*/ 	.byte	0x02, 0x4a
	.zero		1
	.zero		1


	//----- nvinfo : EIATTR_EXIT_INSTR_OFFSETS
	.align		4
        /*0038*/ 	.byte	0x04, 0x1c
        /*003a*/ 	.short	(.L_44 - .L_43)


	//   ....[0]....
.L_43:
        /*003c*/ 	.word	0x00000ed0


	//----- nvinfo : EIATTR_CRS_STACK_SIZE
	.align		4
.L_44:
        /*0040*/ 	.byte	0x04, 0x1e
        /*0042*/ 	.short	(.L_46 - .L_45)
.L_45:
        /*0044*/ 	.word	0x00000000


	//----- nvinfo : EIATTR_CBANK_PARAM_SIZE
	.align		4
.L_46:
        /*0048*/ 	.byte	0x03, 0x19
        /*004a*/ 	.short	0x0010


	//----- nvinfo : EIATTR_PARAM_CBANK
	.align		4
        /*004c*/ 	.byte	0x04, 0x0a
        /*004e*/ 	.short	(.L_48 - .L_47)
	.align		4
.L_47:
        /*0050*/ 	.word	index@(.nv.constant0._Z18init_curand_statesP17curandStateXORWOWm)
        /*0054*/ 	.short	0x0380
        /*0056*/ 	.short	0x0010


	//----- nvinfo : EIATTR_SW_WAR
	.align		4
.L_48:
        /*0058*/ 	.byte	0x04, 0x36
        /*005a*/ 	.short	(.L_50 - .L_49)
.L_49:
        /*005c*/ 	.word	0x00000008
.L_50:


//--------------------- .nv.callgraph             --------------------------
	.section	.nv.callgraph,"",@"SHT_CUDA_CALLGRAPH"
	.align	4
	.sectionentsize	8
	.align		4
        /*0000*/ 	.word	0x00000000
	.align		4
        /*0004*/ 	.word	0xffffffff
	.align		4
        /*0008*/ 	.word	0x00000000
	.align		4
        /*000c*/ 	.word	0xfffffffe
	.align		4
        /*0010*/ 	.word	0x00000000
	.align		4
        /*0014*/ 	.word	0xfffffffd
	.align		4
        /*0018*/ 	.word	0x00000000
	.align		4
        /*001c*/ 	.word	0xfffffffc


//--------------------- .nv.constant4             --------------------------
	.section	.nv.constant4,"a",@progbits
	.align	8
	.align		8
.nv.constant4:
        /*0000*/ 	.dword	precalc_xorwow_matrix
	.align		8
        /*0008*/ 	.dword	precalc_xorwow_offset_matrix
	.align		8
        /*0010*/ 	.dword	mrg32k3aM1
	.align		8
        /*0018*/ 	.dword	mrg32k3aM2
	.align		8
        /*0020*/ 	.dword	mrg32k3aM1SubSeq
	.align		8
        /*0028*/ 	.dword	mrg32k3aM2SubSeq
	.align		8
        /*0030*/ 	.dword	mrg32k3aM1Seq
	.align		8
        /*0038*/ 	.dword	mrg32k3aM2Seq


//--------------------- .nv.constant3             --------------------------
	.section	.nv.constant3,"a",@progbits
	.align	8
.nv.constant3:
	.type		__cr_lgamma_table,@object
	.size		__cr_lgamma_table,(.L_8 - __cr_lgamma_table)
__cr_lgamma_table:
        /*0000*/ 	.byte	0x00, 0x00, 0x00, 0x00, 0x00, 0x00, 0x00, 0x00, 0x00, 0x00, 0x00, 0x00, 0x00, 0x00, 0x00, 0x00
        /*0010*/ 	.byte	0xef, 0x39, 0xfa, 0xfe, 0x42, 0x2e, 0xe6, 0x3f, 0x02, 0x20, 0x2a, 0xfa, 0x0b, 0xab, 0xfc, 0x3f
        /*0020*/ 	.byte	0xf9, 0x2c, 0x92, 0x7c, 0xa7, 0x6c, 0x09, 0x40, 0xc9, 0x79, 0x44, 0x3c, 0x64, 0x26, 0x13, 0x40
        /*0030*/ 	.byte	0xca, 0x01, 0xcf, 0x3a, 0x27, 0x51, 0x1a, 0x40, 0x30, 0xcc, 0x2d, 0xf3, 0xe1, 0x0c, 0x21, 0x40
        /*0040*/ 	.byte	0x0d, 0xb7, 0xfc, 0x82, 0x8e, 0x35, 0x25, 0x40
.L_8:


//--------------------- .text._Z15quicksortKernelPiiP17curandStateXORWOW --------------------------
	.section	.text._Z15quicksortKernelPiiP17curandStateXORWOW,"ax",@progbits
	.align	128
        .global         _Z15quicksortKernelPiiP17curandStateXORWOW
        .type           _Z15quicksortKernelPiiP17curandStateXORWOW,@function
        .size           _Z15quicksortKernelPiiP17curandStateXORWOW,(.L_x_22 - _Z15quicksortKernelPiiP17curandStateXORWOW)
        .other          _Z15quicksortKernelPiiP17curandStateXORWOW,@"STO_CUDA_ENTRY STV_DEFAULT"
_Z15quicksortKernelPiiP17curandStateXORWOW:
.text._Z15quicksortKernelPiiP17curandStateXORWOW:
[----:B------:R-:W0:Y:S08]  /*0000*/  LDC R1, c[0x0][0x37c] ;  /* 0x0000df00ff017b82 */ /* 0x000e300000000800 */
[----:B------:R-:W1:Y:S01]  /*0010*/  LDC R5, c[0x0][0x360] ;  /* 0x0000d800ff057b82 */ /* 0x000e620000000800 */
[----:B------:R-:W1:Y:S01]  /*0020*/  LDCU UR4, c[0x0][0x370] ;  /* 0x00006e00ff0477ac */ /* 0x000e620008000800 */
[----:B0-----:R-:W-:-:S06]  /*0030*/  VIADD R1, R1, 0xfffff000 ;  /* 0xfffff00001017836 */ /* 0x001fcc0000000000 */
[----:B------:R-:W0:Y:S01]  /*0040*/  LDC R7, c[0x0][0x388] ;  /* 0x0000e200ff077b82 */ /* 0x000e220000000800 */
[----:B-1----:R-:W-:-:S07]  /*0050*/  IMAD R0, R5, UR4, RZ ;  /* 0x0000000405007c24 */ /* 0x002fce000f8e02ff */
[----:B------:R-:W1:Y:S01]  /*0060*/  S2UR UR4, SR_CTAID.X ;  /* 0x00000000000479c3 */ /* 0x000e620000002500 */
[----:B------:R-:W2:Y:S01]  /*0070*/  I2F.U32.RP R4, R0 ;  /* 0x0000000000047306 */ /* 0x000ea20000209000 */
[----:B------:R-:W-:Y:S02]  /*0080*/  IADD3 R9, PT, PT, RZ, -R0, RZ ;  /* 0x80000000ff097210 */ /* 0x000fe40007ffe0ff */
[----:B------:R-:W-:-:S05]  /*0090*/  ISETP.NE.U32.AND P2, PT, R0, RZ, PT ;  /* 0x000000ff0000720c */ /* 0x000fca0003f45070 */
[----:B--2---:R-:W2:Y:S02]  /*00a0*/  MUFU.RCP R4, R4 ;  /* 0x0000000400047308 */ /* 0x004ea40000001000 */
[----:B--2---:R-:W-:-:S06]  /*00b0*/  VIADD R2, R4, 0xffffffe ;  /* 0x0ffffffe04027836 */ /* 0x004fcc0000000000 */
[----:B------:R2:W3:Y:S02]  /*00c0*/  F2I.FTZ.U32.TRUNC.NTZ R3, R2 ;  /* 0x0000000200037305 */ /* 0x0004e4000021f000 */
[----:B--2---:R-:W-:Y:S02]  /*00d0*/  IMAD.MOV.U32 R2, RZ, RZ, RZ ;  /* 0x000000ffff027224 */ /* 0x004fe400078e00ff */
[----:B---3--:R-:W-:-:S04]  /*00e0*/  IMAD R9, R9, R3, RZ ;  /* 0x0000000309097224 */ /* 0x008fc800078e02ff */
[----:B------:R-:W-:Y:S01]  /*00f0*/  IMAD.HI.U32 R6, R3, R9, R2 ;  /* 0x0000000903067227 */ /* 0x000fe200078e0002 */
[----:B0-----:R-:W-:Y:S01]  /*0100*/  IADD3 R3, PT, PT, R0, -0x1, R7 ;  /* 0xffffffff00037810 */ /* 0x001fe20007ffe007 */
[----:B------:R-:W1:Y:S04]  /*0110*/  S2R R2, SR_TID.X ;  /* 0x0000000000027919 */ /* 0x000e680000002100 */
[----:B------:R-:W-:-:S04]  /*0120*/  IMAD.HI.U32 R6, R6, R3, RZ ;  /* 0x0000000306067227 */ /* 0x000fc800078e00ff */
[----:B------:R-:W-:-:S04]  /*0130*/  IMAD.MOV R4, RZ, RZ, -R6 ;  /* 0x000000ffff047224 */ /* 0x000fc800078e0a06 */
[----:B------:R-:W-:-:S05]  /*0140*/  IMAD R3, R0, R4, R3 ;  /* 0x0000000400037224 */ /* 0x000fca00078e0203 */
[----:B------:R-:W-:-:S13]  /*0150*/  ISETP.GE.U32.AND P0, PT, R3, R0, PT ;  /* 0x000000000300720c */ /* 0x000fda0003f06070 */
[----:B------:R-:W-:Y:S01]  /*0160*/  @P0 IADD3 R3, PT, PT, -R0, R3, RZ ;  /* 0x0000000300030210 */ /* 0x000fe20007ffe1ff */
[----:B------:R-:W-:Y:S02]  /*0170*/  @P0 VIADD R6, R6, 0x1 ;  /* 0x0000000106060836 */ /* 0x000fe40000000000 */
[----:B-1----:R-:W-:Y:S01]  /*0180*/  IMAD R5, R5, UR4, R2 ;  /* 0x0000000405057c24 */ /* 0x002fe2000f8e0202 */
[----:B------:R-:W-:-:S13]  /*0190*/  ISETP.GE.U32.AND P1, PT, R3, R0, PT ;  /* 0x000000000300720c */ /* 0x000fda0003f26070 */
[----:B------:R-:W-:Y:S01]  /*01a0*/  @P1 VIADD R6, R6, 0x1 ;  /* 0x0000000106061836 */ /* 0x000fe20000000000 */
[----:B------:R-:W-:-:S05]  /*01b0*/  @!P2 LOP3.LUT R6, RZ, R0, RZ, 0x33, !PT ;  /* 0x00000000ff06a212 */ /* 0x000fca00078e33ff */
[----:B------:R-:W-:-:S05]  /*01c0*/  IMAD R2, R5, R6, RZ ;  /* 0x0000000605027224 */ /* 0x000fca00078e02ff */
[----:B------:R-:W-:-:S04]  /*01d0*/  VIADDMNMX R3, R2, R6, R7, PT ;  /* 0x0000000602037246 */ /* 0x000fc80003800107 */
[----:B------:R-:W-:-:S04]  /*01e0*/  IADD3 R3, PT, PT, R3, -0x1, RZ ;  /* 0xffffffff03037810 */ /* 0x000fc80007ffe0ff */
[----:B------:R-:W-:-:S13]  /*01f0*/  ISETP.GE.AND P0, PT, R2, R3, PT ;  /* 0x000000030200720c */ /* 0x000fda0003f06270 */
[----:B------:R0:W-:Y:S01]  /*0200*/  @!P0 STL.64 [R1], R2 ;  /* 0x0000000201008387 */ /* 0x0001e20000100a00 */
[----:B------:R-:W-:Y:S05]  /*0210*/  @P0 EXIT ;  /* 0x000000000000094d */ /* 0x000fea0003800000 */
[----:B------:R-:W1:Y:S01]  /*0220*/  LDC.64 R10, c[0x0][0x390] ;  /* 0x0000e400ff0a7b82 */ /* 0x000e620000000a00 */
[----:B------:R-:W2:Y:S01]  /*0230*/  LDCU.64 UR4, c[0x0][0x380] ;  /* 0x00007000ff0477ac */ /* 0x000ea20008000a00 */
[----:B------:R-:W-:Y:S02]  /*0240*/  IMAD.MOV.U32 R0, RZ, RZ, -0x1 ;  /* 0xffffffffff007424 */ /* 0x000fe400078e00ff */
[----:B------:R-:W-:Y:S01]  /*0250*/  @!P0 IMAD.MOV.U32 R0, RZ, RZ, 0x1 ;  /* 0x00000001ff008424 */ /* 0x000fe200078e00ff */
[----:B------:R-:W3:Y:S01]  /*0260*/  LDCU.64 UR6, c[0x0][0x358] ;  /* 0x00006b00ff0677ac */ /* 0x000ee20008000a00 */
[----:B--2---:R-:W-:-:S04]  /*0270*/  UIADD3 UR4, UP0, UPT, UR4, 0x8, URZ ;  /* 0x0000000804047890 */ /* 0x004fc8000ff1e0ff */
[----:B------:R-:W-:Y:S01]  /*0280*/  UIADD3.X UR5, UPT, UPT, URZ, UR5, URZ, UP0, !UPT ;  /* 0x00000005ff057290 */ /* 0x000fe200087fe4ff */
[----:B-1-3--:R-:W-:-:S11]  /*0290*/  IMAD.WIDE R10, R5, 0x30, R10 ;  /* 0x00000030050a7825 */ /* 0x00afd600078e020a */
.L_x_11:
[C---:B0-----:R-:W-:Y:S01]  /*02a0*/  LEA R2, R0.reuse, R1, 0x2 ;  /* 0x0000000100027211 */ /* 0x041fe200078e10ff */
[----:B------:R-:W-:-:S04]  /*02b0*/  IMAD R3, R0, 0x4, R1 ;  /* 0x0000000400037824 */ /* 0x000fc800078e0201 */
[----:B------:R-:W2:Y:S04]  /*02c0*/  LDL R4, [R2] ;  /* 0x0000000002047983 */ /* 0x000ea80000100800 */
[----:B------:R-:W2:Y:S01]  /*02d0*/  LDL R5, [R3+-0x4] ;  /* 0xfffffc0003057983 */ /* 0x000ea20000100800 */
[----:B------:R-:W-:Y:S01]  /*02e0*/  VIADD R7, R0, 0xfffffffe ;  /* 0xfffffffe00077836 */ /* 0x000fe20000000000 */
[----:B------:R-:W-:Y:S01]  /*02f0*/  BSSY.RECONVERGENT B1, `(.L_x_0) ;  /* 0x0000099000017945 */ /* 0x000fe20003800200 */
[----:B------:R-:W-:Y:S02]  /*0300*/  MOV R6, R0 ;  /* 0x0000000000067202 */ /* 0x000fe40000000f00 */
[----:B------:R-:W-:Y:S01]  /*0310*/  IMAD.MOV.U32 R0, RZ, RZ, R7 ;  /* 0x000000ffff007224 */ /* 0x000fe200078e0007 */
[----:B--2---:R-:W-:-:S13]  /*0320*/  ISETP.GE.AND P0, PT, R5, R4, PT ;  /* 0x000000040500720c */ /* 0x004fda0003f06270 */
[----:B------:R-:W-:Y:S05]  /*0330*/  @P0 BRA `(.L_x_1) ;  /* 0x0000000800500947 */ /* 0x000fea0003800000 */
[----:B------:R-:W2:Y:S04]  /*0340*/  LDG.E.64 R22, desc[UR6][R10.64] ;  /* 0x000000060a167981 */ /* 0x000ea8000c1e1b00 */
[----:B------:R-:W3:Y:S04]  /*0350*/  LDG.E.64 R8, desc[UR6][R10.64+0x10] ;  /* 0x000010060a087981 */ /* 0x000ee8000c1e1b00 */
[----:B------:R-:W4:Y:S01]  /*0360*/  LDG.E.64 R12, desc[UR6][R10.64+0x8] ;  /* 0x000008060a0c7981 */ /* 0x000f22000c1e1b00 */
[----:B------:R-:W-:-:S05]  /*0370*/  IMAD.IADD R24, R4, 0x1, -R5 ;  /* 0x0000000104187824 */ /* 0x000fca00078e0a05 */
[----:B------:R-:W-:-:S04]  /*0380*/  IADD3 R7, PT, PT, R24, 0x1, RZ ;  /* 0x0000000118077810 */ /* 0x000fc80007ffe0ff */
[----:B------:R-:W0:Y:S01]  /*0390*/  I2F.U32.RP R18, R7 ;  /* 0x0000000700127306 */ /* 0x000e220000209000 */
[----:B------:R-:W-:Y:S01]  /*03a0*/  IMAD.MOV R19, RZ, RZ, -R7 ;  /* 0x000000ffff137224 */ /* 0x000fe200078e0a07 */
[----:B------:R-:W-:-:S06]  /*03b0*/  ISETP.NE.U32.AND P1, PT, R7, RZ, PT ;  /* 0x000000ff0700720c */ /* 0x000fcc0003f25070 */
[----:B0-----:R-:W0:Y:S02]  /*03c0*/  MUFU.RCP R18, R18 ;  /* 0x0000001200127308 */ /* 0x001e240000001000 */
[----:B0-----:R-:W-:-:S06]  /*03d0*/  VIADD R15, R18, 0xffffffe ;  /* 0x0ffffffe120f7836 */ /* 0x001fcc0000000000 */
[----:B------:R-:W0:Y:S01]  /*03e0*/  F2I.FTZ.U32.TRUNC.NTZ R15, R15 ;  /* 0x0000000f000f7305 */ /* 0x000e22000021f000 */
[----:B--2---:R-:W-:Y:S02]  /*03f0*/  SHF.R.U32.HI R14, RZ, 0x2, R23 ;  /* 0x00000002ff0e7819 */ /* 0x004fe40000011617 */
[----:B------:R-:W-:Y:S02]  /*0400*/  IADD3 R22, PT, PT, R22, 0x587c5, RZ ;  /* 0x000587c516167810 */ /* 0x000fe40007ffe0ff */
[----:B------:R-:W-:Y:S02]  /*0410*/  LOP3.LUT R14, R14, R23, RZ, 0x3c, !PT ;  /* 0x000000170e0e7212 */ /* 0x000fe400078e3cff */
[----:B---3--:R-:W-:Y:S02]  /*0420*/  SHF.L.U32 R17, R9, 0x4, RZ ;  /* 0x0000000409117819 */ /* 0x008fe400000006ff */
[----:B------:R-:W-:Y:S01]  /*0430*/  MOV R21, R8 ;  /* 0x0000000800157202 */ /* 0x000fe20000000f00 */
[----:B------:R-:W-:Y:S01]  /*0440*/  IMAD.SHL.U32 R16, R14, 0x2, RZ ;  /* 0x000000020e107824 */ /* 0x000fe200078e00ff */
[----:B------:R-:W-:Y:S01]  /*0450*/  MOV R18, R9 ;  /* 0x0000000900127202 */ /* 0x000fe20000000f00 */
[----:B----4-:R-:W-:Y:S01]  /*0460*/  IMAD.MOV.U32 R20, RZ, RZ, R13 ;  /* 0x000000ffff147224 */ /* 0x010fe200078e000d */
[----:B------:R-:W-:-:S02]  /*0470*/  MOV R23, R12 ;  /* 0x0000000c00177202 */ /* 0x000fc40000000f00 */
[----:B------:R-:W-:Y:S01]  /*0480*/  LOP3.LUT R16, R14, R16, R17, 0x96, !PT ;  /* 0x000000100e107212 */ /* 0x000fe200078e9611 */
[----:B0-----:R-:W-:Y:S01]  /*0490*/  IMAD R17, R19, R15, RZ ;  /* 0x0000000f13117224 */ /* 0x001fe200078e02ff */
[----:B------:R0:W-:Y:S01]  /*04a0*/  STG.E.64 desc[UR6][R10.64+0x8], R20 ;  /* 0x000008140a007986 */ /* 0x0001e2000c101b06 */
[----:B------:R-:W-:Y:S01]  /*04b0*/  IMAD.MOV.U32 R14, RZ, RZ, RZ ;  /* 0x000000ffff0e7224 */ /* 0x000fe200078e00ff */
[----:B------:R-:W-:Y:S02]  /*04c0*/  LOP3.LUT R19, R16, R9, RZ, 0x3c, !PT ;  /* 0x0000000910137212 */ /* 0x000fe400078e3cff */
[----:B------:R0:W-:Y:S01]  /*04d0*/  STG.E.64 desc[UR6][R10.64], R22 ;  /* 0x000000160a007986 */ /* 0x0001e2000c101b06 */
[----:B------:R-:W-:Y:S01]  /*04e0*/  IMAD.HI.U32 R15, R15, R17, R14 ;  /* 0x000000110f0f7227 */ /* 0x000fe200078e000e */
[----:B------:R-:W-:Y:S02]  /*04f0*/  IADD3 R14, PT, PT, R19, R22, RZ ;  /* 0x00000016130e7210 */ /* 0x000fe40007ffe0ff */
[----:B------:R0:W-:Y:S03]  /*0500*/  STG.E.64 desc[UR6][R10.64+0x10], R18 ;  /* 0x000010120a007986 */ /* 0x0001e6000c101b06 */
[----:B------:R-:W-:-:S04]  /*0510*/  IMAD.HI.U32 R15, R15, R14, RZ ;  /* 0x0000000e0f0f7227 */ /* 0x000fc800078e00ff */
[----:B------:R-:W-:-:S04]  /*0520*/  IMAD.MOV R15, RZ, RZ, -R15 ;  /* 0x000000ffff0f7224 */ /* 0x000fc800078e0a0f */
[----:B------:R-:W-:Y:S02]  /*0530*/  IMAD R16, R7, R15, R14 ;  /* 0x0000000f07107224 */ /* 0x000fe400078e020e */
[----:B------:R-:W1:Y:S03]  /*0540*/  LDC.64 R14, c[0x0][0x380] ;  /* 0x0000e000ff0e7b82 */ /* 0x000e660000000a00 */
[----:B------:R-:W-:-:S13]  /*0550*/  ISETP.GE.U32.AND P0, PT, R16, R7, PT ;  /* 0x000000071000720c */ /* 0x000fda0003f06070 */
[----:B------:R-:W-:-:S04]  /*0560*/  @P0 IADD3 R16, PT, PT, -R7, R16, RZ ;  /* 0x0000001007100210 */ /* 0x000fc80007ffe1ff */
[----:B------:R-:W-:Y:S01]  /*0570*/  ISETP.GE.U32.AND P0, PT, R16, R7, PT ;  /* 0x000000071000720c */ /* 0x000fe20003f06070 */
[----:B-1----:R-:W-:-:S05]  /*0580*/  IMAD.WIDE R12, R4, 0x4, R14 ;  /* 0x00000004040c7825 */ /* 0x002fca00078e020e */
[----:B------:R-:W2:Y:S07]  /*0590*/  LDG.E R25, desc[UR6][R12.64] ;  /* 0x000000060c197981 */ /* 0x000eae000c1e1900 */
[----:B------:R-:W-:Y:S01]  /*05a0*/  @P0 IMAD.IADD R16, R16, 0x1, -R7 ;  /* 0x0000000110100824 */ /* 0x000fe200078e0a07 */
[----:B------:R-:W-:-:S05]  /*05b0*/  @!P1 LOP3.LUT R16, RZ, R7, RZ, 0x33, !PT ;  /* 0x00000007ff109212 */ /* 0x000fca00078e33ff */
[----:B------:R-:W-:-:S04]  /*05c0*/  IMAD.IADD R17, R5, 0x1, R16 ;  /* 0x0000000105117824 */ /* 0x000fc800078e0210 */
[----:B------:R-:W-:-:S05]  /*05d0*/  IMAD.WIDE R16, R17, 0x4, R14 ;  /* 0x0000000411107825 */ /* 0x000fca00078e020e */
[----:B------:R-:W3:Y:S01]  /*05e0*/  LDG.E R7, desc[UR6][R16.64] ;  /* 0x0000000610077981 */ /* 0x000ee2000c1e1900 */
[----:B------:R-:W-:Y:S01]  /*05f0*/  LOP3.LUT P0, R24, R24, 0x3, RZ, 0xc0, !PT ;  /* 0x0000000318187812 */ /* 0x000fe2000780c0ff */
[----:B------:R-:W-:Y:S01]  /*0600*/  BSSY.RECONVERGENT B0, `(.L_x_2) ;  /* 0x0000025000007945 */ /* 0x000fe20003800200 */
[----:B------:R-:W-:Y:S01]  /*0610*/  VIADD R8, R5, 0xffffffff ;  /* 0xffffffff05087836 */ /* 0x000fe20000000000 */
[----:B------:R-:W-:Y:S01]  /*0620*/  MOV R9, R5 ;  /* 0x0000000500097202 */ /* 0x000fe20000000f00 */
[----:B--2---:R0:W-:Y:S04]  /*0630*/  STG.E desc[UR6][R16.64], R25 ;  /* 0x0000001910007986 */ /* 0x0041e8000c101906 */
[----:B---3--:R0:W-:Y:S05]  /*0640*/  STG.E desc[UR6][R12.64], R7 ;  /* 0x000000070c007986 */ /* 0x0081ea000c101906 */
[----:B------:R-:W-:Y:S05]  /*0650*/  @!P0 BRA `(.L_x_3) ;  /* 0x00000000007c8947 */ /* 0x000fea0003800000 */
[----:B0-----:R-:W-:-:S05]  /*0660*/  IMAD.WIDE R16, R5, 0x4, R14 ;  /* 0x0000000405107825 */ /* 0x001fca00078e020e */
[----:B------:R-:W2:Y:S01]  /*0670*/  LDG.E R18, desc[UR6][R16.64] ;  /* 0x0000000610127981 */ /* 0x000ea2000c1e1900 */
[----:B------:R-:W-:Y:S01]  /*0680*/  ISETP.NE.AND P1, PT, R24, 0x1, PT ;  /* 0x000000011800780c */ /* 0x000fe20003f25270 */
[----:B------:R-:W-:Y:S01]  /*0690*/  VIADD R9, R5, 0x1 ;  /* 0x0000000105097836 */ /* 0x000fe20000000000 */
[----:B--2---:R-:W-:-:S04]  /*06a0*/  ISETP.GE.AND P0, PT, R18, R7, PT ;  /* 0x000000071200720c */ /* 0x004fc80003f06270 */
[----:B------:R-:W-:-:S07]  /*06b0*/  SEL R8, R5, R8, !P0 ;  /* 0x0000000805087207 */ /* 0x000fce0004000000 */
[----:B------:R-:W-:Y:S05]  /*06c0*/  @!P1 BRA `(.L_x_3) ;  /* 0x0000000000609947 */ /* 0x000fea0003800000 */
[----:B------:R-:W2:Y:S01]  /*06d0*/  LDG.E R20, desc[UR6][R16.64+0x4] ;  /* 0x0000040610147981 */ /* 0x000ea2000c1e1900 */
[----:B------:R-:W-:Y:S01]  /*06e0*/  BSSY.RECONVERGENT B2, `(.L_x_4) ;  /* 0x0000009000027945 */ /* 0x000fe20003800200 */
[----:B------:R-:W-:Y:S02]  /*06f0*/  ISETP.NE.AND P1, PT, R24, 0x2, PT ;  /* 0x000000021800780c */ /* 0x000fe40003f25270 */
[----:B--2---:R-:W-:-:S13]  /*0700*/  ISETP.GE.AND P0, PT, R20, R7, PT ;  /* 0x000000071400720c */ /* 0x004fda0003f06270 */
[----:B------:R-:W-:Y:S05]  /*0710*/  @P0 BRA `(.L_x_5) ;  /* 0x0000000000140947 */ /* 0x000fea0003800000 */
[----:B------:R-:W-:-:S05]  /*0720*/  IMAD.WIDE R18, R8, 0x4, R14 ;  /* 0x0000000408127825 */ /* 0x000fca00078e020e */
[----:B------:R-:W2:Y:S01]  /*0730*/  LDG.E R9, desc[UR6][R18.64+0x4] ;  /* 0x0000040612097981 */ /* 0x000ea2000c1e1900 */
[----:B------:R-:W-:-:S03]  /*0740*/  IADD3 R8, PT, PT, R8, 0x1, RZ ;  /* 0x0000000108087810 */ /* 0x000fc60007ffe0ff */
[----:B------:R0:W-:Y:S04]  /*0750*/  STG.E desc[UR6][R18.64+0x4], R20 ;  /* 0x0000041412007986 */ /* 0x0001e8000c101906 */
[----:B--2---:R0:W-:Y:S02]  /*0760*/  STG.E desc[UR6][R16.64+0x4], R9 ;  /* 0x0000040910007986 */ /* 0x0041e4000c101906 */
.L_x_5:
[----:B------:R-:W-:Y:S05]  /*0770*/  BSYNC.RECONVERGENT B2 ;  /* 0x0000000000027941 */ /* 0x000fea0003800200 */
.L_x_4:
[----:B0-----:R-:W-:Y:S01]  /*0780*/  VIADD R9, R5, 0x2 ;  /* 0x0000000205097836 */ /* 0x001fe20000000000 */
[----:B------:R-:W-:Y:S06]  /*0790*/  @!P1 BRA `(.L_x_3) ;  /* 0x00000000002c9947 */ /* 0x000fec0003800000 */
[----:B------:R-:W2:Y:S01]  /*07a0*/  LDG.E R18, desc[UR6][R16.64+0x8] ;  /* 0x0000080610127981 */ /* 0x000ea2000c1e1900 */
[----:B------:R-:W-:Y:S01]  /*07b0*/  BSSY.RECONVERGENT B2, `(.L_x_6) ;  /* 0x0000008000027945 */ /* 0x000fe20003800200 */
[----:B--2---:R-:W-:-:S13]  /*07c0*/  ISETP.GE.AND P0, PT, R18, R7, PT ;  /* 0x000000071200720c */ /* 0x004fda0003f06270 */
[----:B------:R-:W-:Y:S05]  /*07d0*/  @P0 BRA `(.L_x_7) ;  /* 0x0000000000140947 */ /* 0x000fea0003800000 */
[----:B------:R-:W-:-:S05]  /*07e0*/  IMAD.WIDE R14, R8, 0x4, R14 ;  /* 0x00000004080e7825 */ /* 0x000fca00078e020e */
[----:B------:R-:W2:Y:S01]  /*07f0*/  LDG.E R9, desc[UR6][R14.64+0x4] ;  /* 0x000004060e097981 */ /* 0x000ea2000c1e1900 */
[----:B------:R-:W-:-:S03]  /*0800*/  IADD3 R8, PT, PT, R8, 0x1, RZ ;  /* 0x0000000108087810 */ /* 0x000fc60007ffe0ff */
[----:B------:R0:W-:Y:S04]  /*0810*/  STG.E desc[UR6][R14.64+0x4], R18 ;  /* 0x000004120e007986 */ /* 0x0001e8000c101906 */
[----:B--2---:R0:W-:Y:S02]  /*0820*/  STG.E desc[UR6][R16.64+0x8], R9 ;  /* 0x0000080910007986 */ /* 0x0041e4000c101906 */
.L_x_7:
[----:B------:R-:W-:Y:S05]  /*0830*/  BSYNC.RECONVERGENT B2 ;  /* 0x0000000000027941 */ /* 0x000fea0003800200 */
.L_x_6:
[----:B0-----:R-:W-:-:S07]  /*0840*/  VIADD R9, R5, 0x3 ;  /* 0x0000000305097836 */ /* 0x001fce0000000000 */
.L_x_3:
[----:B------:R-:W-:Y:S05]  /*0850*/  BSYNC.RECONVERGENT B0 ;  /* 0x0000000000007941 */ /* 0x000fea0003800200 */
.L_x_2:
[----:B------:R-:W-:Y:S01]  /*0860*/  IADD3 R14, PT, PT, -R4, R5, RZ ;  /* 0x00000005040e7210 */ /* 0x000fe20007ffe1ff */
[----:B------:R-:W-:Y:S03]  /*0870*/  BSSY.RECONVERGENT B0, `(.L_x_8) ;  /* 0x000002f000007945 */ /* 0x000fe60003800200 */
[----:B------:R-:W-:-:S13]  /*0880*/  ISETP.GT.U32.AND P0, PT, R14, -0x4, PT ;  /* 0xfffffffc0e00780c */ /* 0x000fda0003f04070 */
[----:B------:R-:W-:Y:S05]  /*0890*/  @P0 BRA `(.L_x_9) ;  /* 0x0000000000b00947 */ /* 0x000fea0003800000 */
[----:B0-----:R-:W-:-:S07]  /*08a0*/  IMAD.IADD R20, R9, 0x1, -R4 ;  /* 0x0000000109147824 */ /* 0x001fce00078e0a04 */
.L_x_10:
[----:B-1----:R-:W-:Y:S01]  /*08b0*/  MOV R14, UR4 ;  /* 0x00000004000e7c02 */ /* 0x002fe20008000f00 */
[----:B------:R-:W-:-:S04]  /*08c0*/  IMAD.U32 R15, RZ, RZ, UR5 ;  /* 0x00000005ff0f7e24 */ /* 0x000fc8000f8e00ff */
[----:B------:R-:W-:-:S05]  /*08d0*/  IMAD.WIDE R14, R9, 0x4, R14 ;  /* 0x00000004090e7825 */ /* 0x000fca00078e020e */
[----:B------:R-:W2:Y:S02]  /*08e0*/  LDG.E R22, desc[UR6][R14.64+-0x8] ;  /* 0xfffff8060e167981 */ /* 0x000ea4000c1e1900 */
[----:B--2---:R-:W-:-:S13]  /*08f0*/  ISETP.GE.AND P0, PT, R22, R7, PT ;  /* 0x000000071600720c */ /* 0x004fda0003f06270 */
[----:B------:R-:W0:Y:S02]  /*0900*/  @!P0 LDC.64 R18, c[0x0][0x380] ;  /* 0x0000e000ff128b82 */ /* 0x000e240000000a00 */
[----:B0-----:R-:W-:-:S05]  /*0910*/  @!P0 IMAD.WIDE R18, R8, 0x4, R18 ;  /* 0x0000000408128825 */ /* 0x001fca00078e0212 */
[----:B------:R-:W2:Y:S04]  /*0920*/  @!P0 LDG.E R21, desc[UR6][R18.64+0x4] ;  /* 0x0000040612158981 */ /* 0x000ea8000c1e1900 */
[----:B------:R0:W-:Y:S04]  /*0930*/  @!P0 STG.E desc[UR6][R18.64+0x4], R22 ;  /* 0x0000041612008986 */ /* 0x0001e8000c101906 */
[----:B------:R-:W3:Y:S01]  /*0940*/  LDG.E R24, desc[UR6][R14.64+-0x4] ;  /* 0xfffffc060e187981 */ /* 0x000ee2000c1e1900 */
[----:B------:R-:W-:-:S05]  /*0950*/  @!P0 IADD3 R23, PT, PT, R8, 0x1, RZ ;  /* 0x0000000108178810 */ /* 0x000fca0007ffe0ff */
[----:B------:R-:W-:Y:S01]  /*0960*/  @!P0 IMAD.MOV.U32 R8, RZ, RZ, R23 ;  /* 0x000000ffff088224 */ /* 0x000fe200078e0017 */
[----:B--2---:R1:W-:Y:S01]  /*0970*/  @!P0 STG.E desc[UR6][R14.64+-0x8], R21 ;  /* 0xfffff8150e008986 */ /* 0x0043e2000c101906 */
[----:B---3--:R-:W-:-:S13]  /*0980*/  ISETP.GE.AND P1, PT, R24, R7, PT ;  /* 0x000000071800720c */ /* 0x008fda0003f26270 */
[----:B------:R-:W2:Y:S02]  /*0990*/  @!P1 LDC.64 R16, c[0x0][0x380] ;  /* 0x0000e000ff109b82 */ /* 0x000ea40000000a00 */
[----:B--2---:R-:W-:-:S05]  /*09a0*/  @!P1 IMAD.WIDE R16, R8, 0x4, R16 ;  /* 0x0000000408109825 */ /* 0x004fca00078e0210 */
[----:B------:R-:W2:Y:S04]  /*09b0*/  @!P1 LDG.E R23, desc[UR6][R16.64+0x4] ;  /* 0x0000040610179981 */ /* 0x000ea8000c1e1900 */
[----:B------:R3:W-:Y:S04]  /*09c0*/  @!P1 STG.E desc[UR6][R16.64+0x4], R24 ;  /* 0x0000041810009986 */ /* 0x0007e8000c101906 */
[----:B------:R-:W4:Y:S01]  /*09d0*/  LDG.E R26, desc[UR6][R14.64] ;  /* 0x000000060e1a7981 */ /* 0x000f22000c1e1900 */
[----:B0-----:R-:W-:-:S05]  /*09e0*/  @!P1 IADD3 R22, PT, PT, R8, 0x1, RZ ;  /* 0x0000000108169810 */ /* 0x001fca0007ffe0ff */
[----:B------:R-:W-:Y:S01]  /*09f0*/  @!P1 IMAD.MOV.U32 R8, RZ, RZ, R22 ;  /* 0x000000ffff089224 */ /* 0x000fe200078e0016 */
[----:B--2---:R-:W-:Y:S01]  /*0a00*/  @!P1 STG.E desc[UR6][R14.64+-0x4], R23 ;  /* 0xfffffc170e009986 */ /* 0x004fe2000c101906 */
[----:B----4-:R-:W-:-:S13]  /*0a10*/  ISETP.GE.AND P0, PT, R26, R7, PT ;  /* 0x000000071a00720c */ /* 0x010fda0003f06270 */
[----:B------:R-:W0:Y:S02]  /*0a20*/  @!P0 LDC.64 R18, c[0x0][0x380] ;  /* 0x0000e000ff128b82 */ /* 0x000e240000000a00 */
[----:B0-----:R-:W-:-:S05]  /*0a30*/  @!P0 IMAD.WIDE R18, R8, 0x4, R18 ;  /* 0x0000000408128825 */ /* 0x001fca00078e0212 */
[----:B------:R-:W2:Y:S04]  /*0a40*/  @!P0 LDG.E R25, desc[UR6][R18.64+0x4] ;  /* 0x0000040612198981 */ /* 0x000ea8000c1e1900 */
[----:B------:R0:W-:Y:S04]  /*0a50*/  @!P0 STG.E desc[UR6][R18.64+0x4], R26 ;  /* 0x0000041a12008986 */ /* 0x0001e8000c101906 */
[----:B------:R-:W4:Y:S01]  /*0a60*/  LDG.E R22, desc[UR6][R14.64+0x4] ;  /* 0x000004060e167981 */ /* 0x000f22000c1e1900 */
[----:B-1----:R-:W-:-:S05]  /*0a70*/  @!P0 IADD3 R21, PT, PT, R8, 0x1, RZ ;  /* 0x0000000108158810 */ /* 0x002fca0007ffe0ff */
[----:B------:R-:W-:Y:S01]  /*0a80*/  @!P0 IMAD.MOV.U32 R8, RZ, RZ, R21 ;  /* 0x000000ffff088224 */ /* 0x000fe200078e0015 */
[----:B--2---:R1:W-:Y:S01]  /*0a90*/  @!P0 STG.E desc[UR6][R14.64], R25 ;  /* 0x000000190e008986 */ /* 0x0043e2000c101906 */
[----:B----4-:R-:W-:-:S13]  /*0aa0*/  ISETP.GE.AND P1, PT, R22, R7, PT ;  /* 0x000000071600720c */ /* 0x010fda0003f26270 */
[----:B---3--:R-:W2:Y:S02]  /*0ab0*/  @!P1 LDC.64 R16, c[0x0][0x380] ;  /* 0x0000e000ff109b82 */ /* 0x008ea40000000a00 */
[----:B--2---:R-:W-:-:S05]  /*0ac0*/  @!P1 IMAD.WIDE R16, R8, 0x4, R16 ;  /* 0x0000000408109825 */ /* 0x004fca00078e0210 */
[----:B------:R-:W2:Y:S01]  /*0ad0*/  @!P1 LDG.E R21, desc[UR6][R16.64+0x4] ;  /* 0x0000040610159981 */ /* 0x000ea2000c1e1900 */
[----:B------:R-:W-:Y:S01]  /*0ae0*/  IADD3 R20, PT, PT, R20, 0x4, RZ ;  /* 0x0000000414147810 */ /* 0x000fe20007ffe0ff */
[----:B0-----:R-:W-:Y:S02]  /*0af0*/  @!P1 VIADD R18, R8, 0x1 ;  /* 0x0000000108129836 */ /* 0x001fe40000000000 */
[----:B------:R1:W-:Y:S01]  /*0b00*/  @!P1 STG.E desc[UR6][R16.64+0x4], R22 ;  /* 0x0000041610009986 */ /* 0x0003e2000c101906 */
[----:B------:R-:W-:Y:S01]  /*0b10*/  ISETP.NE.AND P0, PT, R20, RZ, PT ;  /* 0x000000ff1400720c */ /* 0x000fe20003f05270 */
[----:B------:R-:W-:Y:S01]  /*0b20*/  VIADD R9, R9, 0x4 ;  /* 0x0000000409097836 */ /* 0x000fe20000000000 */
[----:B------:R-:W-:Y:S01]  /*0b30*/  @!P1 MOV R8, R18 ;  /* 0x0000001200089202 */ /* 0x000fe20000000f00 */
[----:B--2---:R1:W-:Y:S10]  /*0b40*/  @!P1 STG.E desc[UR6][R14.64+0x4], R21 ;  /* 0x000004150e009986 */ /* 0x0043f4000c101906 */
[----:B------:R-:W-:Y:S05]  /*0b50*/  @P0 BRA `(.L_x_10) ;  /* 0xfffffffc00540947 */ /* 0x000fea000383ffff */
.L_x_9:
[----:B------:R-:W-:Y:S05]  /*0b60*/  BSYNC.RECONVERGENT B0 ;  /* 0x0000000000007941 */ /* 0x000fea0003800200 */
.L_x_8:
[----:B-1----:R-:W1:Y:S01]  /*0b70*/  LDC.64 R14, c[0x0][0x380] ;  /* 0x0000e000ff0e7b82 */ /* 0x002e620000000a00 */
[----:B------:R-:W2:Y:S01]  /*0b80*/  LDG.E R9, desc[UR6][R12.64] ;  /* 0x000000060c097981 */ /* 0x000ea2000c1e1900 */
[----:B-1----:R-:W-:-:S05]  /*0b90*/  IMAD.WIDE R14, R8, 0x4, R14 ;  /* 0x00000004080e7825 */ /* 0x002fca00078e020e */
[----:B0-----:R-:W3:Y:S01]  /*0ba0*/  LDG.E R7, desc[UR6][R14.64+0x4] ;  /* 0x000004060e077981 */ /* 0x001ee2000c1e1900 */
[----:B------:R-:W-:Y:S02]  /*0bb0*/  ISETP.GE.AND P0, PT, R5, R8, PT ;  /* 0x000000080500720c */ /* 0x000fe40003f06270 */
[----:B------:R-:W-:-:S04]  /*0bc0*/  IADD3 R19, PT, PT, R8, 0x2, RZ ;  /* 0x0000000208137810 */ /* 0x000fc80007ffe0ff */
[----:B------:R-:W-:-:S07]  /*0bd0*/  ISETP.GE.AND P1, PT, R19, R4, PT ;  /* 0x000000041300720c */ /* 0x000fce0003f26270 */
[----:B------:R-:W-:-:S06]  /*0be0*/  @!P0 IMAD.MOV.U32 R0, RZ, RZ, R6 ;  /* 0x000000ffff008224 */ /* 0x000fcc00078e0006 */
[CC--:B------:R-:W-:Y:S01]  /*0bf0*/  @!P1 LEA R6, R0.reuse, R1.reuse, 0x2 ;  /* 0x0000000100069211 */ /* 0x0c0fe200078e10ff */
[----:B------:R-:W-:Y:S01]  /*0c00*/  @!P1 VIADD R0, R0, 0x2 ;  /* 0x0000000200009836 */ /* 0x000fe20000000000 */
[----:B------:R0:W-:Y:S04]  /*0c10*/  @!P0 STL [R3+-0x4], R5 ;  /* 0xfffffc0503008387 */ /* 0x0001e80000100800 */
[----:B------:R-:W-:Y:S01]  /*0c20*/  @!P1 LEA R17, R0, R1, 0x2 ;  /* 0x0000000100119211 */ /* 0x000fe200078e10ff */
[----:B------:R0:W-:Y:S04]  /*0c30*/  @!P0 STL [R2], R8 ;  /* 0x0000000802008387 */ /* 0x0001e80000100800 */
[----:B------:R0:W-:Y:S04]  /*0c40*/  @!P1 STL [R6+0x4], R19 ;  /* 0x0000041306009387 */ /* 0x0001e80000100800 */
[----:B------:R0:W-:Y:S04]  /*0c50*/  @!P1 STL [R17], R4 ;  /* 0x0000000411009387 */ /* 0x0001e80000100800 */
[----:B--2---:R0:W-:Y:S04]  /*0c60*/  STG.E desc[UR6][R14.64+0x4], R9 ;  /* 0x000004090e007986 */ /* 0x0041e8000c101906 */
[----:B---3--:R0:W-:Y:S02]  /*0c70*/  STG.E desc[UR6][R12.64], R7 ;  /* 0x000000070c007986 */ /* 0x0081e4000c101906 */
.L_x_1:
[----:B------:R-:W-:Y:S05]  /*0c80*/  BSYNC.RECONVERGENT B1 ;  /* 0x0000000000017941 */ /* 0x000fea0003800200 */
.L_x_0:
[----:B------:R-:W-:-:S13]  /*0c90*/  ISETP.GT.AND P0, PT, R0, -0x1, PT ;  /* 0xffffffff0000780c */ /* 0x000fda0003f04270 */
[----:B------:R-:W-:Y:S05]  /*0ca0*/  @P0 BRA `(.L_x_11) ;  /* 0xfffffff4007c0947 */ /* 0x000fea000383ffff */
[----:B------:R-:W-:Y:S05]  /*0cb0*/  EXIT ;  /* 0x000000000000794d */ /* 0x000fea0003800000 */
.L_x_12:
[----:B------:R-:W-:-:S00]  /*0cc0*/  BRA `(.L_x_12) ;  /* 0xfffffffc00fc7947 */ /* 0x000fc0000383ffff */
[----:B------:R-:W-:-:S00]  /*0cd0*/  NOP ;  /* 0x0000000000007918 */ /* 0x000fc00000000000 */
        /* <DEDUP_REMOVED lines=10> */
.L_x_22:


//--------------------- .text._Z18init_curand_statesP17curandStateXORWOWm --------------------------
	.section	.text._Z18init_curand_statesP17curandStateXORWOWm,"ax",@progbits
	.align	128
        .global         _Z18init_curand_statesP17curandStateXORWOWm
        .type           _Z18init_curand_statesP17curandStateXORWOWm,@function
        .size           _Z18init_curand_statesP17curandStateXORWOWm,(.L_x_23 - _Z18init_curand_statesP17curandStateXORWOWm)
        .other          _Z18init_curand_statesP17curandStateXORWOWm,@"STO_CUDA_ENTRY STV_DEFAULT"
_Z18init_curand_statesP17curandStateXORWOWm:
.text._Z18init_curand_statesP17curandStateXORWOWm:
[----:B------:R-:W-:Y:S01]  /*0000*/  LDC R1, c[0x0][0x37c] ;  /* 0x0000df00ff017b82 */ /* 0x000fe20000000800 */
[----:B------:R-:W0:Y:S07]  /*0010*/  S2R R4, SR_TID.X ;  /* 0x0000000000047919 */ /* 0x000e2e0000002100 */
[----:B------:R-:W1:Y:S01]  /*0020*/  LDC.64 R2, c[0x0][0x388] ;  /* 0x0000e200ff027b82 */ /* 0x000e620000000a00 */
[----:B------:R-:W2:Y:S01]  /*0030*/  LDCU.64 UR4, c[0x0][0x358] ;  /* 0x00006b00ff0477ac */ /* 0x000ea20008000a00 */
[----:B------:R-:W-:Y:S06]  /*0040*/  BSSY.RECONVERGENT B0, `(.L_x_13) ;  /* 0x00000e5000007945 */ /* 0x000fec0003800200 */
[----:B------:R-:W0:Y:S08]  /*0050*/  S2UR UR6, SR_CTAID.X ;  /* 0x00000000000679c3 */ /* 0x000e300000002500 */
[----:B------:R-:W0:Y:S08]  /*0060*/  LDC R13, c[0x0][0x360] ;  /* 0x0000d800ff0d7b82 */ /* 0x000e300000000800 */
[----:B------:R-:W3:Y:S01]  /*0070*/  LDC.64 R6, c[0x0][0x380] ;  /* 0x0000e000ff067b82 */ /* 0x000ee20000000a00 */
[----:B-1----:R-:W-:-:S02]  /*0080*/  LOP3.LUT R0, R2, 0xaad26b49, RZ, 0x3c, !PT ;  /* 0xaad26b4902007812 */ /* 0x002fc400078e3cff */
[----:B------:R-:W-:-:S03]  /*0090*/  LOP3.LUT R2, R3, 0xf7dcefdd, RZ, 0x3c, !PT ;  /* 0xf7dcefdd03027812 */ /* 0x000fc600078e3cff */
[----:B------:R-:W-:Y:S02]  /*00a0*/  IMAD R0, R0, 0x4182bed5, RZ ;  /* 0x4182bed500007824 */ /* 0x000fe400078e02ff */
[----:B------:R-:W-:Y:S02]  /*00b0*/  IMAD R3, R2, -0x658354e5, RZ ;  /* 0x9a7cab1b02037824 */ /* 0x000fe400078e02ff */
[C---:B------:R-:W-:Y:S01]  /*00c0*/  VIADD R5, R0.reuse, 0x75bcd15 ;  /* 0x075bcd1500057836 */ /* 0x040fe20000000000 */
[C---:B------:R-:W-:Y:S01]  /*00d0*/  LOP3.LUT R8, R0.reuse, 0x159a55e5, RZ, 0x3c, !PT ;  /* 0x159a55e500087812 */ /* 0x040fe200078e3cff */
[C---:B------:R-:W-:Y:S01]  /*00e0*/  VIADD R11, R0.reuse, 0x583f19 ;  /* 0x00583f19000b7836 */ /* 0x040fe20000000000 */
[C---:B------:R-:W-:Y:S01]  /*00f0*/  LOP3.LUT R10, R3.reuse, 0x5491333, RZ, 0x3c, !PT ;  /* 0x05491333030a7812 */ /* 0x040fe200078e3cff */
[----:B------:R-:W-:Y:S02]  /*0100*/  VIADD R9, R3, 0x1f123bb5 ;  /* 0x1f123bb503097836 */ /* 0x000fe40000000000 */
[----:B0-----:R-:W-:Y:S01]  /*0110*/  IMAD R13, R13, UR6, R4 ;  /* 0x000000060d0d7c24 */ /* 0x001fe2000f8e0204 */
[----:B------:R-:W-:-:S04]  /*0120*/  IADD3 R4, PT, PT, R0, 0x64f0c9, R3 ;  /* 0x0064f0c900047810 */ /* 0x000fc80007ffe003 */
[C---:B------:R-:W-:Y:S01]  /*0130*/  ISETP.NE.AND P0, PT, R13.reuse, RZ, PT ;  /* 0x000000ff0d00720c */ /* 0x040fe20003f05270 */
[----:B---3--:R-:W-:-:S05]  /*0140*/  IMAD.WIDE R6, R13, 0x30, R6 ;  /* 0x000000300d067825 */ /* 0x008fca00078e0206 */
[----:B--2---:R0:W-:Y:S04]  /*0150*/  STG.E.64 desc[UR4][R6.64], R4 ;  /* 0x0000000406007986 */ /* 0x0041e8000c101b04 */
[----:B------:R0:W-:Y:S04]  /*0160*/  STG.E.64 desc[UR4][R6.64+0x8], R8 ;  /* 0x0000080806007986 */ /* 0x0001e8000c101b04 */
[----:B------:R0:W-:Y:S01]  /*0170*/  STG.E.64 desc[UR4][R6.64+0x10], R10 ;  /* 0x0000100a06007986 */ /* 0x0001e2000c101b04 */
[----:B------:R-:W-:Y:S05]  /*0180*/  @!P0 BRA `(.L_x_14) ;  /* 0x0000000c00408947 */ /* 0x000fea0003800000 */
[----:B------:R-:W-:Y:S01]  /*0190*/  SHF.R.S32.HI R0, RZ, 0x1f, R13 ;  /* 0x0000001fff007819 */ /* 0x000fe2000001140d */
[----:B------:R-:W-:-:S07]  /*01a0*/  IMAD.MOV.U32 R12, RZ, RZ, RZ ;  /* 0x000000ffff0c7224 */ /* 0x000fce00078e00ff */
.L_x_20:
[----:B-1----:R-:W-:Y:S01]  /*01b0*/  LOP3.LUT R2, R13, 0x3, RZ, 0xc0, !PT ;  /* 0x000000030d027812 */ /* 0x002fe200078ec0ff */
[----:B------:R-:W-:Y:S03]  /*01c0*/  BSSY.RECONVERGENT B1, `(.L_x_15) ;  /* 0x00000c6000017945 */ /* 0x000fe60003800200 */
[----:B------:R-:W-:-:S04]  /*01d0*/  ISETP.NE.U32.AND P0, PT, R2, RZ, PT ;  /* 0x000000ff0200720c */ /* 0x000fc80003f05070 */
[----:B------:R-:W-:-:S13]  /*01e0*/  ISETP.NE.AND.EX P0, PT, RZ, RZ, PT, P0 ;  /* 0x000000ffff00720c */ /* 0x000fda0003f05300 */
[----:B------:R-:W-:Y:S05]  /*01f0*/  @!P0 BRA `(.L_x_16) ;  /* 0x0000000c00088947 */ /* 0x000fea0003800000 */
[----:B0-----:R-:W0:Y:S01]  /*0200*/  LDC.64 R8, c[0x4][RZ] ;  /* 0x01000000ff087b82 */ /* 0x001e220000000a00 */
[----:B------:R-:W-:Y:S02]  /*0210*/  IMAD.MOV.U32 R14, RZ, RZ, RZ ;  /* 0x000000ffff0e7224 */ /* 0x000fe400078e00ff */
[----:B0-----:R-:W-:-:S07]  /*0220*/  IMAD.WIDE.U32 R8, R12, 0xc80, R8 ;  /* 0x00000c800c087825 */ /* 0x001fce00078e0008 */
.L_x_19:
[----:B-1----:R-:W-:Y:S01]  /*0230*/  IMAD.MOV.U32 R15, RZ, RZ, RZ ;  /* 0x000000ffff0f7224 */ /* 0x002fe200078e00ff */
[----:B------:R-:W-:Y:S01]  /*0240*/  CS2R R2, SRZ ;  /* 0x0000000000027805 */ /* 0x000fe2000001ff00 */
[----:B------:R-:W-:Y:S01]  /*0250*/  IMAD.MOV.U32 R17, RZ, RZ, RZ ;  /* 0x000000ffff117224 */ /* 0x000fe200078e00ff */
[----:B------:R-:W-:-:S07]  /*0260*/  CS2R R4, SRZ ;  /* 0x0000000000047805 */ /* 0x000fce000001ff00 */
.L_x_18:
[----:B------:R-:W-:-:S05]  /*0270*/  IMAD.WIDE.U32 R10, R17, 0x4, R6 ;  /* 0x00000004110a7825 */ /* 0x000fca00078e0006 */
[----:B------:R0:W5:Y:S01]  /*0280*/  LDG.E R16, desc[UR4][R10.64+0x4] ;  /* 0x000004040a107981 */ /* 0x000162000c1e1900 */
[----:B------:R-:W-:-:S07]  /*0290*/  IMAD.MOV.U32 R19, RZ, RZ, RZ ;  /* 0x000000ffff137224 */ /* 0x000fce00078e00ff */
.L_x_17:
[----:B-----5:R-:W-:Y:S01]  /*02a0*/  SHF.R.U32.HI R24, RZ, R19, R16 ;  /* 0x00000013ff187219 */ /* 0x020fe20000011610 */
[----:B0-----:R-:W-:-:S03]  /*02b0*/  IMAD.SHL.U32 R10, R17, 0x20, RZ ;  /* 0x00000020110a7824 */ /* 0x001fc600078e00ff */
[----:B------:R-:W-:Y:S01]  /*02c0*/  LOP3.LUT R11, R24, 0x1, RZ, 0xc0, !PT ;  /* 0x00000001180b7812 */ /* 0x000fe200078ec0ff */
[----:B------:R-:W-:-:S03]  /*02d0*/  IMAD.IADD R10, R10, 0x1, R19 ;  /* 0x000000010a0a7824 */ /* 0x000fc600078e0213 */
[----:B------:R-:W-:Y:S01]  /*02e0*/  ISETP.NE.U32.AND P0, PT, R11, 0x1, PT ;  /* 0x000000010b00780c */ /* 0x000fe20003f05070 */
[----:B------:R-:W-:-:S03]  /*02f0*/  IMAD R11, R10, 0x5, RZ ;  /* 0x000000050a0b7824 */ /* 0x000fc600078e02ff */
[----:B------:R-:W-:Y:S01]  /*0300*/  R2P PR, R24, 0x7e ;  /* 0x0000007e18007804 */ /* 0x000fe20000000000 */
[----:B------:R-:W-:-:S08]  /*0310*/  IMAD.WIDE.U32 R10, R11, 0x4, R8 ;  /* 0x000000040b0a7825 */ /* 0x000fd000078e0008 */
[----:B------:R-:W2:Y:S04]  /*0320*/  @!P0 LDG.E R18, desc[UR4][R10.64] ;  /* 0x000000040a128981 */ /* 0x000ea8000c1e1900 */
[----:B------:R-:W3:Y:S04]  /*0330*/  @!P0 LDG.E R20, desc[UR4][R10.64+0x10] ;  /* 0x000010040a148981 */ /* 0x000ee8000c1e1900 */
[----:B------:R-:W4:Y:S04]  /*0340*/  @P1 LDG.E R22, desc[UR4][R10.64+0x14] ;  /* 0x000014040a161981 */ /* 0x000f28000c1e1900 */
[----:B------:R-:W4:Y:S04]  /*0350*/  @P2 LDG.E R26, desc[UR4][R10.64+0x28] ;  /* 0x000028040a1a2981 */ /* 0x000f28000c1e1900 */
[----:B------:R-:W4:Y:S04]  /*0360*/  @!P0 LDG.E R21, desc[UR4][R10.64+0x4] ;  /* 0x000004040a158981 */ /* 0x000f28000c1e1900 */
[----:B------:R-:W4:Y:S04]  /*0370*/  @!P0 LDG.E R23, desc[UR4][R10.64+0xc] ;  /* 0x00000c040a178981 */ /* 0x000f28000c1e1900 */
[----:B------:R-:W4:Y:S04]  /*0380*/  @P1 LDG.E R25, desc[UR4][R10.64+0x18] ;  /* 0x000018040a191981 */ /* 0x000f28000c1e1900 */
[----:B------:R-:W4:Y:S04]  /*0390*/  @P3 LDG.E R28, desc[UR4][R10.64+0x3c] ;  /* 0x00003c040a1c3981 */ /* 0x000f28000c1e1900 */
[----:B------:R-:W4:Y:S01]  /*03a0*/  @P6 LDG.E R27, desc[UR4][R10.64+0x7c] ;  /* 0x00007c040a1b6981 */ /* 0x000f22000c1e1900 */
[----:B--2---:R-:W-:-:S03]  /*03b0*/  @!P0 LOP3.LUT R15, R15, R18, RZ, 0x3c, !PT ;  /* 0x000000120f0f8212 */ /* 0x004fc600078e3cff */
[----:B------:R-:W2:Y:S01]  /*03c0*/  @!P0 LDG.E R18, desc[UR4][R10.64+0x8] ;  /* 0x000008040a128981 */ /* 0x000ea2000c1e1900 */
[----:B---3--:R-:W-:-:S03]  /*03d0*/  @!P0 LOP3.LUT R3, R3, R20, RZ, 0x3c, !PT ;  /* 0x0000001403038212 */ /* 0x008fc600078e3cff */
[----:B------:R-:W3:Y:S01]  /*03e0*/  @P1 LDG.E R20, desc[UR4][R10.64+0x24] ;  /* 0x000024040a141981 */ /* 0x000ee2000c1e1900 */
[----:B----4-:R-:W-:-:S03]  /*03f0*/  @P1 LOP3.LUT R15, R15, R22, RZ, 0x3c, !PT ;  /* 0x000000160f0f1212 */ /* 0x010fc600078e3cff */
[----:B------:R-:W4:Y:S01]  /*0400*/  @P2 LDG.E R22, desc[UR4][R10.64+0x38] ;  /* 0x000038040a162981 */ /* 0x000f22000c1e1900 */
[----:B------:R-:W-:-:S03]  /*0410*/  @P2 LOP3.LUT R15, R15, R26, RZ, 0x3c, !PT ;  /* 0x0000001a0f0f2212 */ /* 0x000fc600078e3cff */
[----:B------:R-:W4:Y:S01]  /*0420*/  @P4 LDG.E R26, desc[UR4][R10.64+0x50] ;  /* 0x000050040a1a4981 */ /* 0x000f22000c1e1900 */
[----:B------:R-:W-:-:S03]  /*0430*/  @!P0 LOP3.LUT R4, R4, R21, RZ, 0x3c, !PT ;  /* 0x0000001504048212 */ /* 0x000fc600078e3cff */
[----:B------:R-:W4:Y:S01]  /*0440*/  @P1 LDG.E R21, desc[UR4][R10.64+0x20] ;  /* 0x000020040a151981 */ /* 0x000f22000c1e1900 */
[----:B------:R-:W-:-:S03]  /*0450*/  @!P0 LOP3.LUT R2, R2, R23, RZ, 0x3c, !PT ;  /* 0x0000001702028212 */ /* 0x000fc600078e3cff */
[----:B------:R-:W4:Y:S01]  /*0460*/  @P2 LDG.E R23, desc[UR4][R10.64+0x2c] ;  /* 0x00002c040a172981 */ /* 0x000f22000c1e1900 */
[----:B------:R-:W-:-:S03]  /*0470*/  @P1 LOP3.LUT R4, R4, R25, RZ, 0x3c, !PT ;  /* 0x0000001904041212 */ /* 0x000fc600078e3cff */
[----:B------:R-:W4:Y:S01]  /*0480*/  @P2 LDG.E R25, desc[UR4][R10.64+0x34] ;  /* 0x000034040a192981 */ /* 0x000f22000c1e1900 */
[----:B--2---:R-:W-:-:S03]  /*0490*/  @!P0 LOP3.LUT R5, R5, R18, RZ, 0x3c, !PT ;  /* 0x0000001205058212 */ /* 0x004fc600078e3cff */
[----:B------:R-:W2:Y:S01]  /*04a0*/  @P1 LDG.E R18, desc[UR4][R10.64+0x1c] ;  /* 0x00001c040a121981 */ /* 0x000ea2000c1e1900 */
[----:B---3--:R-:W-:-:S03]  /*04b0*/  @P1 LOP3.LUT R3, R3, R20, RZ, 0x3c, !PT ;  /* 0x0000001403031212 */ /* 0x008fc600078e3cff */
[----:B------:R-:W3:Y:S01]  /*04c0*/  @P2 LDG.E R20, desc[UR4][R10.64+0x30] ;  /* 0x000030040a142981 */ /* 0x000ee2000c1e1900 */
[----:B----4-:R-:W-:-:S03]  /*04d0*/  @P2 LOP3.LUT R3, R3, R22, RZ, 0x3c, !PT ;  /* 0x0000001603032212 */ /* 0x010fc600078e3cff */
[----:B------:R-:W4:Y:S01]  /*04e0*/  @P3 LDG.E R22, desc[UR4][R10.64+0x4c] ;  /* 0x00004c040a163981 */ /* 0x000f22000c1e1900 */
[----:B------:R-:W-:-:S04]  /*04f0*/  @P3 LOP3.LUT R15, R15, R28, RZ, 0x3c, !PT ;  /* 0x0000001c0f0f3212 */ /* 0x000fc800078e3cff */
[----:B------:R-:W-:Y:S02]  /*0500*/  @P4 LOP3.LUT R15, R15, R26, RZ, 0x3c, !PT ;  /* 0x0000001a0f0f4212 */ /* 0x000fe400078e3cff */
[----:B------:R-:W-:Y:S01]  /*0510*/  @P1 LOP3.LUT R2, R2, R21, RZ, 0x3c, !PT ;  /* 0x0000001502021212 */ /* 0x000fe200078e3cff */
[----:B------:R-:W4:Y:S04]  /*0520*/  @P5 LDG.E R26, desc[UR4][R10.64+0x64] ;  /* 0x000064040a1a5981 */ /* 0x000f28000c1e1900 */
[----:B------:R-:W4:Y:S01]  /*0530*/  @P3 LDG.E R21, desc[UR4][R10.64+0x40] ;  /* 0x000040040a153981 */ /* 0x000f22000c1e1900 */
[----:B------:R-:W-:Y:S02]  /*0540*/  @P2 LOP3.LUT R4, R4, R23, RZ, 0x3c, !PT ;  /* 0x0000001704042212 */ /* 0x000fe400078e3cff */
[----:B------:R-:W-:Y:S01]  /*0550*/  @P2 LOP3.LUT R2, R2, R25, RZ, 0x3c, !PT ;  /* 0x0000001902022212 */ /* 0x000fe200078e3cff */
[----:B------:R-:W4:Y:S04]  /*0560*/  @P3 LDG.E R23, desc[UR4][R10.64+0x48] ;  /* 0x000048040a173981 */ /* 0x000f28000c1e1900 */
[----:B------:R-:W4:Y:S01]  /*0570*/  @P4 LDG.E R25, desc[UR4][R10.64+0x54] ;  /* 0x000054040a194981 */ /* 0x000f22000c1e1900 */
[----:B--2---:R-:W-:-:S03]  /*0580*/  @P1 LOP3.LUT R5, R5, R18, RZ, 0x3c, !PT ;  /* 0x0000001205051212 */ /* 0x004fc600078e3cff */
[----:B------:R-:W2:Y:S01]  /*0590*/  @P3 LDG.E R18, desc[UR4][R10.64+0x44] ;  /* 0x000044040a123981 */ /* 0x000ea2000c1e1900 */
[----:B---3--:R-:W-:-:S03]  /*05a0*/  @P2 LOP3.LUT R5, R5, R20, RZ, 0x3c, !PT ;  /* 0x0000001405052212 */ /* 0x008fc600078e3cff */
[----:B------:R-:W3:Y:S01]  /*05b0*/  @P4 LDG.E R20, desc[UR4][R10.64+0x58] ;  /* 0x000058040a144981 */ /* 0x000ee2000c1e1900 */
[----:B----4-:R-:W-:-:S03]  /*05c0*/  @P3 LOP3.LUT R3, R3, R22, RZ, 0x3c, !PT ;  /* 0x0000001603033212 */ /* 0x010fc600078e3cff */
[----:B------:R-:W4:Y:S01]  /*05d0*/  @P4 LDG.E R22, desc[UR4][R10.64+0x60] ;  /* 0x000060040a164981 */ /* 0x000f22000c1e1900 */
[----:B------:R-:W-:Y:S02]  /*05e0*/  LOP3.LUT P0, RZ, R24, 0x80, RZ, 0xc0, !PT ;  /* 0x0000008018ff7812 */ /* 0x000fe4000780c0ff */
[----:B------:R-:W-:Y:S02]  /*05f0*/  @P5 LOP3.LUT R15, R15, R26, RZ, 0x3c, !PT ;  /* 0x0000001a0f0f5212 */ /* 0x000fe400078e3cff */
[----:B------:R-:W4:Y:S01]  /*0600*/  @P6 LDG.E R26, desc[UR4][R10.64+0x78] ;  /* 0x000078040a1a6981 */ /* 0x000f22000c1e1900 */
[----:B------:R-:W-:-:S03]  /*0610*/  @P3 LOP3.LUT R4, R4, R21, RZ, 0x3c, !PT ;  /* 0x0000001504043212 */ /* 0x000fc600078e3cff */
[----:B------:R-:W4:Y:S01]  /*0620*/  @P4 LDG.E R21, desc[UR4][R10.64+0x5c] ;  /* 0x00005c040a154981 */ /* 0x000f22000c1e1900 */
[----:B------:R-:W-:-:S03]  /*0630*/  @P3 LOP3.LUT R2, R2, R23, RZ, 0x3c, !PT ;  /* 0x0000001702023212 */ /* 0x000fc600078e3cff */
[----:B------:R-:W4:Y:S01]  /*0640*/  @P5 LDG.E R23, desc[UR4][R10.64+0x68] ;  /* 0x000068040a175981 */ /* 0x000f22000c1e1900 */
[----:B------:R-:W-:-:S03]  /*0650*/  @P4 LOP3.LUT R4, R4, R25, RZ, 0x3c, !PT ;  /* 0x0000001904044212 */ /* 0x000fc600078e3cff */
[----:B------:R-:W4:Y:S01]  /*0660*/  @P5 LDG.E R25, desc[UR4][R10.64+0x70] ;  /* 0x000070040a195981 */ /* 0x000f22000c1e1900 */
[----:B--2---:R-:W-:-:S03]  /*0670*/  @P3 LOP3.LUT R5, R5, R18, RZ, 0x3c, !PT ;  /* 0x0000001205053212 */ /* 0x004fc600078e3cff */
[----:B------:R-:W2:Y:S01]  /*0680*/  @P5 LDG.E R18, desc[UR4][R10.64+0x6c] ;  /* 0x00006c040a125981 */ /* 0x000ea2000c1e1900 */
[----:B---3--:R-:W-:-:S03]  /*0690*/  @P4 LOP3.LUT R5, R5, R20, RZ, 0x3c, !PT ;  /* 0x0000001405054212 */ /* 0x008fc600078e3cff */
[----:B------:R-:W3:Y:S01]  /*06a0*/  @P5 LDG.E R20, desc[UR4][R10.64+0x74] ;  /* 0x000074040a145981 */ /* 0x000ee2000c1e1900 */
[----:B----4-:R-:W-:-:S03]  /*06b0*/  @P4 LOP3.LUT R3, R3, R22, RZ, 0x3c, !PT ;  /* 0x0000001603034212 */ /* 0x010fc600078e3cff */
[----:B------:R-:W4:Y:S01]  /*06c0*/  @P0 LDG.E R22, desc[UR4][R10.64+0x8c] ;  /* 0x00008c040a160981 */ /* 0x000f22000c1e1900 */
[----:B------:R-:W-:-:S03]  /*06d0*/  @P6 LOP3.LUT R15, R15, R26, RZ, 0x3c, !PT ;  /* 0x0000001a0f0f6212 */ /* 0x000fc600078e3cff */
        /* <DEDUP_REMOVED lines=13> */
[----:B------:R-:W-:Y:S02]  /*07b0*/  @P6 LOP3.LUT R4, R4, R27, RZ, 0x3c, !PT ;  /* 0x0000001b04046212 */ /* 0x000fe400078e3cff */
[----:B------:R-:W-:Y:S02]  /*07c0*/  @P6 LOP3.LUT R2, R2, R21, RZ, 0x3c, !PT ;  /* 0x0000001502026212 */ /* 0x000fe400078e3cff */
[----:B------:R-:W-:Y:S02]  /*07d0*/  @P0 LOP3.LUT R4, R4, R23, RZ, 0x3c, !PT ;  /* 0x0000001704040212 */ /* 0x000fe400078e3cff */
[----:B------:R-:W-:Y:S02]  /*07e0*/  @P0 LOP3.LUT R2, R2, R25, RZ, 0x3c, !PT ;  /* 0x0000001902020212 */ /* 0x000fe400078e3cff */
[----:B--2---:R-:W-:Y:S02]  /*07f0*/  @P6 LOP3.LUT R5, R5, R18, RZ, 0x3c, !PT ;  /* 0x0000001205056212 */ /* 0x004fe400078e3cff */
[----:B---3--:R-:W-:-:S02]  /*0800*/  @P6 LOP3.LUT R3, R3, R20, RZ, 0x3c, !PT ;  /* 0x0000001403036212 */ /* 0x008fc400078e3cff */
[----:B----4-:R-:W-:Y:S02]  /*0810*/  @P0 LOP3.LUT R5, R5, R22, RZ, 0x3c, !PT ;  /* 0x0000001605050212 */ /* 0x010fe400078e3cff */
[----:B------:R-:W-:Y:S02]  /*0820*/  @P0 LOP3.LUT R3, R3, R26, RZ, 0x3c, !PT ;  /* 0x0000001a03030212 */ /* 0x000fe400078e3cff */
[----:B------:R-:W-:-:S13]  /*0830*/  R2P PR, R24.B1, 0x7f ;  /* 0x0000007f18007804 */ /* 0x000fda0000001000 */
[----:B------:R-:W2:Y:S04]  /*0840*/  @P0 LDG.E R18, desc[UR4][R10.64+0xa0] ;  /* 0x0000a0040a120981 */ /* 0x000ea8000c1e1900 */
[----:B------:R-:W3:Y:S04]  /*0850*/  @P1 LDG.E R22, desc[UR4][R10.64+0xb4] ;  /* 0x0000b4040a161981 */ /* 0x000ee8000c1e1900 */
[----:B------:R-:W4:Y:S04]  /*0860*/  @P2 LDG.E R26, desc[UR4][R10.64+0xc8] ;  /* 0x0000c8040a1a2981 */ /* 0x000f28000c1e1900 */
[----:B------:R-:W4:Y:S04]  /*0870*/  @P3 LDG.E R28, desc[UR4][R10.64+0xdc] ;  /* 0x0000dc040a1c3981 */ /* 0x000f28000c1e1900 */
[----:B------:R-:W4:Y:S04]  /*0880*/  @P0 LDG.E R23, desc[UR4][R10.64+0xa4] ;  /* 0x0000a4040a170981 */ /* 0x000f28000c1e1900 */
[----:B------:R-:W4:Y:S04]  /*0890*/  @P0 LDG.E R20, desc[UR4][R10.64+0xa8] ;  /* 0x0000a8040a140981 */ /* 0x000f28000c1e1900 */
[----:B------:R-:W4:Y:S04]  /*08a0*/  @P4 LDG.E R25, desc[UR4][R10.64+0xf0] ;  /* 0x0000f0040a194981 */ /* 0x000f28000c1e1900 */
        /* <DEDUP_REMOVED lines=21> */
[----:B------:R-:W-:Y:S02]  /*0a00*/  LOP3.LUT P0, RZ, R24, 0x8000, RZ, 0xc0, !PT ;  /* 0x0000800018ff7812 */ /* 0x000fe4000780c0ff */
[----:B----4-:R-:W-:Y:S01]  /*0a10*/  @P5 LOP3.LUT R15, R15, R26, RZ, 0x3c, !PT ;  /* 0x0000001a0f0f5212 */ /* 0x010fe200078e3cff */
[----:B------:R-:W4:Y:S04]  /*0a20*/  @P3 LDG.E R24, desc[UR4][R10.64+0xe4] ;  /* 0x0000e4040a183981 */ /* 0x000f28000c1e1900 */
[----:B------:R-:W2:Y:S01]  /*0a30*/  @P6 LDG.E R26, desc[UR4][R10.64+0x118] ;  /* 0x000118040a1a6981 */ /* 0x000ea2000c1e1900 */
        /* <DEDUP_REMOVED lines=8> */
[----:B---3--:R-:W-:-:S03]  /*0ac0*/  @P2 LOP3.LUT R3, R3, R22, RZ, 0x3c, !PT ;  /* 0x0000001603032212 */ /* 0x008fc600078e3cff */
[----:B------:R-:W3:Y:S01]  /*0ad0*/  @P4 LDG.E R22, desc[UR4][R10.64+0x100] ;  /* 0x000100040a164981 */ /* 0x000ee2000c1e1900 */
[----:B--2---:R-:W-:-:S03]  /*0ae0*/  @P6 LOP3.LUT R15, R15, R26, RZ, 0x3c, !PT ;  /* 0x0000001a0f0f6212 */ /* 0x004fc600078e3cff */
[----:B------:R-:W2:Y:S01]  /*0af0*/  @P0 LDG.E R26, desc[UR4][R10.64+0x12c] ;  /* 0x00012c040a1a0981 */ /* 0x000ea2000c1e1900 */
[----:B----4-:R-:W-:-:S03]  /*0b00*/  @P2 LOP3.LUT R2, R2, R23, RZ, 0x3c, !PT ;  /* 0x0000001702022212 */ /* 0x010fc600078e3cff */
[----:B------:R-:W4:Y:S01]  /*0b10*/  @P4 LDG.E R23, desc[UR4][R10.64+0xfc] ;  /* 0x0000fc040a174981 */ /* 0x000f22000c1e1900 */
[----:B------:R-:W-:-:S03]  /*0b20*/  @P2 LOP3.LUT R5, R5, R20, RZ, 0x3c, !PT ;  /* 0x0000001405052212 */ /* 0x000fc600078e3cff */
[----:B------:R-:W4:Y:S01]  /*0b30*/  @P4 LDG.E R20, desc[UR4][R10.64+0xf8] ;  /* 0x0000f8040a144981 */ /* 0x000f22000c1e1900 */
[----:B------:R-:W-:Y:S02]  /*0b40*/  @P3 LOP3.LUT R2, R2, R27, RZ, 0x3c, !PT ;  /* 0x0000001b02023212 */ /* 0x000fe400078e3cff */
[----:B------:R-:W-:Y:S01]  /*0b50*/  @P3 LOP3.LUT R4, R4, R25, RZ, 0x3c, !PT ;  /* 0x0000001904043212 */ /* 0x000fe200078e3cff */
[----:B------:R-:W4:Y:S01]  /*0b60*/  @P5 LDG.E R27, desc[UR4][R10.64+0x110] ;  /* 0x000110040a1b5981 */ /* 0x000f22000c1e1900 */
[----:B------:R-:W-:-:S03]  /*0b70*/  @P3 LOP3.LUT R5, R5, R24, RZ, 0x3c, !PT ;  /* 0x0000001805053212 */ /* 0x000fc600078e3cff */
[----:B------:R-:W4:Y:S04]  /*0b80*/  @P5 LDG.E R25, desc[UR4][R10.64+0x108] ;  /* 0x000108040a195981 */ /* 0x000f28000c1e1900 */
        /* <DEDUP_REMOVED lines=19> */
[----:B------:R-:W-:-:S05]  /*0cc0*/  VIADD R19, R19, 0x10 ;  /* 0x0000001013137836 */ /* 0x000fca0000000000 */
[----:B------:R-:W-:Y:S02]  /*0cd0*/  ISETP.NE.AND P1, PT, R19, 0x20, PT ;  /* 0x000000201300780c */ /* 0x000fe40003f25270 */
[----:B------:R-:W-:Y:S02]  /*0ce0*/  @P5 LOP3.LUT R3, R3, R18, RZ, 0x3c, !PT ;  /* 0x0000001203035212 */ /* 0x000fe400078e3cff */
[----:B------:R-:W-:Y:S02]  /*0cf0*/  @P6 LOP3.LUT R4, R4, R21, RZ, 0x3c, !PT ;  /* 0x0000001504046212 */ /* 0x000fe400078e3cff */
[----:B---3--:R-:W-:-:S04]  /*0d00*/  @P6 LOP3.LUT R3, R3, R22, RZ, 0x3c, !PT ;  /* 0x0000001603036212 */ /* 0x008fc800078e3cff */
[----:B--2---:R-:W-:Y:S02]  /*0d10*/  @P0 LOP3.LUT R3, R3, R26, RZ, 0x3c, !PT ;  /* 0x0000001a03030212 */ /* 0x004fe400078e3cff */
[----:B----4-:R-:W-:Y:S02]  /*0d20*/  @P6 LOP3.LUT R2, R2, R23, RZ, 0x3c, !PT ;  /* 0x0000001702026212 */ /* 0x010fe400078e3cff */
[----:B------:R-:W-:Y:S02]  /*0d30*/  @P6 LOP3.LUT R5, R5, R20, RZ, 0x3c, !PT ;  /* 0x0000001405056212 */ /* 0x000fe400078e3cff */
[----:B------:R-:W-:Y:S02]  /*0d40*/  @P0 LOP3.LUT R2, R2, R27, RZ, 0x3c, !PT ;  /* 0x0000001b02020212 */ /* 0x000fe400078e3cff */
[----:B------:R-:W-:Y:S02]  /*0d50*/  @P0 LOP3.LUT R4, R4, R25, RZ, 0x3c, !PT ;  /* 0x0000001904040212 */ /* 0x000fe400078e3cff */
[----:B------:R-:W-:Y:S01]  /*0d60*/  @P0 LOP3.LUT R5, R5, R24, RZ, 0x3c, !PT ;  /* 0x0000001805050212 */ /* 0x000fe200078e3cff */
[----:B------:R-:W-:Y:S06]  /*0d70*/  @P1 BRA `(.L_x_17) ;  /* 0xfffffff400481947 */ /* 0x000fec000383ffff */
[----:B------:R-:W-:-:S05]  /*0d80*/  VIADD R17, R17, 0x1 ;  /* 0x0000000111117836 */ /* 0x000fca0000000000 */
[----:B------:R-:W-:-:S13]  /*0d90*/  ISETP.NE.AND P0, PT, R17, 0x5, PT ;  /* 0x000000051100780c */ /* 0x000fda0003f05270 */
[----:B------:R-:W-:Y:S05]  /*0da0*/  @P0 BRA `(.L_x_18) ;  /* 0xfffffff400300947 */ /* 0x000fea000383ffff */
[----:B------:R1:W-:Y:S01]  /*0db0*/  STG.E.64 desc[UR4][R6.64+0x8], R4 ;  /* 0x0000080406007986 */ /* 0x0003e2000c101b04 */
[----:B------:R-:W-:Y:S01]  /*0dc0*/  VIADD R14, R14, 0x1 ;  /* 0x000000010e0e7836 */ /* 0x000fe20000000000 */
[----:B------:R-:W-:Y:S02]  /*0dd0*/  LOP3.LUT R11, R13, 0x3, RZ, 0xc0, !PT ;  /* 0x000000030d0b7812 */ /* 0x000fe400078ec0ff */
[----:B------:R1:W-:Y:S02]  /*0de0*/  STG.E.64 desc[UR4][R6.64+0x10], R2 ;  /* 0x0000100206007986 */ /* 0x0003e4000c101b04 */
[----:B------:R-:W-:Y:S02]  /*0df0*/  ISETP.GE.U32.AND P0, PT, R14, R11, PT ;  /* 0x0000000b0e00720c */ /* 0x000fe40003f06070 */
[----:B------:R1:W-:Y:S11]  /*0e00*/  STG.E desc[UR4][R6.64+0x4], R15 ;  /* 0x0000040f06007986 */ /* 0x0003f6000c101904 */
[----:B------:R-:W-:Y:S05]  /*0e10*/  @!P0 BRA `(.L_x_19) ;  /* 0xfffffff400048947 */ /* 0x000fea000383ffff */
.L_x_16:
[----:B------:R-:W-:Y:S05]  /*0e20*/  BSYNC.RECONVERGENT B1 ;  /* 0x0000000000017941 */ /* 0x000fea0003800200 */
.L_x_15:
[C---:B------:R-:W-:Y:S01]  /*0e30*/  ISETP.GT.U32.AND P0, PT, R13.reuse, 0x3, PT ;  /* 0x000000030d00780c */ /* 0x040fe20003f04070 */
[----:B------:R-:W-:Y:S01]  /*0e40*/  VIADD R12, R12, 0x1 ;  /* 0x000000010c0c7836 */ /* 0x000fe20000000000 */
[--C-:B------:R-:W-:Y:S02]  /*0e50*/  SHF.R.U64 R13, R13, 0x2, R0.reuse ;  /* 0x000000020d0d7819 */ /* 0x100fe40000001200 */
[----:B------:R-:W-:Y:S02]  /*0e60*/  ISETP.GT.U32.AND.EX P0, PT, R0, RZ, PT, P0 ;  /* 0x000000ff0000720c */ /* 0x000fe40003f04100 */
[----:B------:R-:W-:-:S11]  /*0e70*/  SHF.R.U32.HI R0, RZ, 0x2, R0 ;  /* 0x00000002ff007819 */ /* 0x000fd60000011600 */
[----:B------:R-:W-:Y:S05]  /*0e80*/  @P0 BRA `(.L_x_20) ;  /* 0xfffffff000c80947 */ /* 0x000fea000383ffff */
.L_x_14:
[----:B------:R-:W-:Y:S05]  /*0e90*/  BSYNC.RECONVERGENT B0 ;  /* 0x0000000000007941 */ /* 0x000fea0003800200 */
.L_x_13:
[----:B------:R-:W-:Y:S04]  /*0ea0*/  STG.E.64 desc[UR4][R6.64+0x18], RZ ;  /* 0x000018ff06007986 */ /* 0x000fe8000c101b04 */
[----:B------:R-:W-:Y:S04]  /*0eb0*/  STG.E desc[UR4][R6.64+0x20], RZ ;  /* 0x000020ff06007986 */ /* 0x000fe8000c101904 */
[----:B------:R-:W-:Y:S01]  /*0ec0*/  STG.E.64 desc[UR4][R6.64+0x28], RZ ;  /* 0x000028ff06007986 */ /* 0x000fe2000c101b04 */
[----:B------:R-:W-:Y:S05]  /*0ed0*/  EXIT ;  /* 0x000000000000794d */ /* 0x000fea0003800000 */
.L_x_21:
        /* <DEDUP_REMOVED lines=10> */
.L_x_23:


//--------------------- .nv.global.init           --------------------------
	.section	.nv.global.init,"aw",@progbits
	.align	4
.nv.global.init:
	.type		mrg32k3aM1SubSeq,@object
	.size		mrg32k3aM1SubSeq,(mrg32k3aM2SubSeq - mrg32k3aM1SubSeq)
mrg32k3aM1SubSeq:
        /*0000*/ 	.byte	0x0b, 0xcc, 0xee, 0x04, 0x73, 0x29, 0x8b, 0x6f, 0xf6, 0x53, 0x03, 0xf6, 0x23, 0xf6, 0xea, 0xda
        /* <DEDUP_REMOVED lines=125> */
	.type		mrg32k3aM2SubSeq,@object
	.size		mrg32k3aM2SubSeq,(mrg32k3aM1 - mrg32k3aM2SubSeq)
mrg32k3aM2SubSeq:
        /* <DEDUP_REMOVED lines=126> */
	.type		mrg32k3aM1,@object
	.size		mrg32k3aM1,(mrg32k3aM1Seq - mrg32k3aM1)
mrg32k3aM1:
        /* <DEDUP_REMOVED lines=144> */
	.type		mrg32k3aM1Seq,@object
	.size		mrg32k3aM1Seq,(mrg32k3aM2 - mrg32k3aM1Seq)
mrg32k3aM1Seq:
        /* <DEDUP_REMOVED lines=144> */
	.type		mrg32k3aM2,@object
	.size		mrg32k3aM2,(mrg32k3aM2Seq - mrg32k3aM2)
mrg32k3aM2:
        /* <DEDUP_REMOVED lines=144> */
	.type		mrg32k3aM2Seq,@object
	.size		mrg32k3aM2Seq,(precalc_xorwow_matrix - mrg32k3aM2Seq)
mrg32k3aM2Seq:
        /* <DEDUP_REMOVED lines=144> */
	.type		precalc_xorwow_matrix,@object
	.size		precalc_xorwow_matrix,(precalc_xorwow_offset_matrix - precalc_xorwow_matrix)
precalc_xorwow_matrix:
        /* <DEDUP_REMOVED lines=6400> */
	.type		precalc_xorwow_offset_matrix,@object
	.size		precalc_xorwow_offset_matrix,(.L_1 - precalc_xorwow_offset_matrix)
precalc_xorwow_offset_matrix:
        /* <DEDUP_REMOVED lines=6400> */
.L_1:


//--------------------- .nv.shared.reserved.0     --------------------------
	.section	.nv.shared.reserved.0,"aw",@nobits
	.weak		__nv_reservedSMEM_offset_0_alias
	.size		__nv_reservedSMEM_offset_0_alias, 0, 64
	.other		__nv_reservedSMEM_offset_0_alias,@"STO_CUDA_RESERVED_SHARED STV_DEFAULT"
__nv_reservedSMEM_offset_0_alias:
	.zero		0
	.zero		64


//--------------------- .nv.constant0._Z15quicksortKernelPiiP17curandStateXORWOW --------------------------
	.section	.nv.constant0._Z15quicksortKernelPiiP17curandStateXORWOW,"a",@progbits
	.sectionflags	@""
	.align	4
.nv.constant0._Z15quicksortKernelPiiP17curandStateXORWOW:
	.zero		920


//--------------------- .nv.constant0._Z18init_curand_statesP17curandStateXORWOWm --------------------------
	.section	.nv.constant0._Z18init_curand_statesP17curandStateXORWOWm,"a",@progbits
	.sectionflags	@""
	.align	4
.nv.constant0._Z18init_curand_statesP17curandStateXORWOWm:
	.zero		912


//--------------------- SYMBOLS --------------------------

	.type		.nv.reservedSmem.offset0,@object
	.size		.nv.reservedSmem.offset0,0x4
